//
// Generated by NVIDIA NVVM Compiler
//
// Compiler Build ID: CL-36424714
// Cuda compilation tools, release 13.0, V13.0.88
// Based on NVVM 20.0.0
//

.version 9.0
.target sm_100
.address_size 64

	// .globl	default_function_kernel0
// _ZZ24default_function_kernel0E15pad_temp_shared has been demoted
// _ZZ24default_function_kernel0E13kernel_shared has been demoted
.extern .shared .align 16 .b8 shared_input[];

.visible .entry default_function_kernel0(
	.param .u64 .ptr .align 1 default_function_kernel0_param_0,
	.param .u64 .ptr .align 1 default_function_kernel0_param_1,
	.param .u64 .ptr .align 1 default_function_kernel0_param_2
)
{
	.reg .pred 	%p<142>;
	.reg .b16 	%rs<174>;
	.reg .b32 	%r<177>;
	.reg .b32 	%f<793>;
	.reg .b64 	%rd<51>;
	// demoted variable
	.shared .align 4 .b8 _ZZ24default_function_kernel0E15pad_temp_shared[2016];
	// demoted variable
	.shared .align 4 .b8 _ZZ24default_function_kernel0E13kernel_shared[2304];
	ld.param.u64 	%rd15, [default_function_kernel0_param_0];
	ld.param.u64 	%rd16, [default_function_kernel0_param_1];
	cvta.to.global.u64 	%rd17, %rd16;
	cvta.to.global.u64 	%rd18, %rd15;
	mov.u32 	%r1, %tid.x;
	mul.lo.s32 	%r39, %r1, 9;
	cvt.u16.u32 	%rs1, %r39;
	mul.hi.u16 	%rs2, %rs1, 24967;
	shr.u16 	%rs3, %rs2, 3;
	mul.lo.s16 	%rs4, %rs3, 21;
	sub.s16 	%rs5, %rs1, %rs4;
	cvt.u32.u16 	%r40, %rs5;
	mul.lo.s16 	%rs6, %rs5, 37;
	shr.u16 	%rs7, %rs6, 8;
	sub.s16 	%rs8, %rs5, %rs7;
	and.b16  	%rs9, %rs8, 254;
	shr.u16 	%rs10, %rs9, 1;
	add.s16 	%rs11, %rs10, %rs7;
	and.b16  	%rs12, %rs11, 252;
	shr.u16 	%rs13, %rs12, 2;
	cvt.u32.u16 	%r41, %rs13;
	mov.u32 	%r42, %ctaid.y;
	or.b32  	%r43, %r42, %r41;
	setp.ne.s32 	%p33, %r43, 0;
	setp.eq.s32 	%p34, %r43, 0;
	add.s32 	%r44, %r42, %r41;
	setp.gt.u32 	%p35, %r44, 7;
	mul.hi.u16 	%rs14, %rs1, 18725;
	shr.u16 	%rs15, %rs14, 1;
	mul.lo.s16 	%rs16, %rs15, 7;
	sub.s16 	%rs17, %rs1, %rs16;
	setp.eq.s16 	%p36, %rs17, 0;
	or.pred  	%p37, %p34, %p36;
	or.pred  	%p1, %p37, %p35;
	mov.u32 	%r2, %tid.z;
	mul.lo.s32 	%r46, %r2, 147;
	mul.lo.s16 	%rs19, %rs3, 49;
	cvt.u32.u16 	%r47, %rs19;
	mul.lo.s32 	%r3, %r42, 7;
	mad.lo.s32 	%r48, %r2, 63, %r39;
	shl.b32 	%r49, %r48, 2;
	mov.u32 	%r50, _ZZ24default_function_kernel0E15pad_temp_shared;
	add.s32 	%r4, %r50, %r49;
	add.s16 	%rs20, %rs1, 1;
	mul.hi.u16 	%rs21, %rs20, -15603;
	shr.u16 	%rs22, %rs21, 4;
	mul.lo.s16 	%rs23, %rs22, 21;
	sub.s16 	%rs24, %rs20, %rs23;
	cvt.u32.u16 	%r51, %rs24;
	mul.lo.s16 	%rs25, %rs24, 37;
	shr.u16 	%rs26, %rs25, 8;
	sub.s16 	%rs27, %rs24, %rs26;
	and.b16  	%rs28, %rs27, 254;
	shr.u16 	%rs29, %rs28, 1;
	add.s16 	%rs30, %rs29, %rs26;
	and.b16  	%rs31, %rs30, 252;
	shr.u16 	%rs32, %rs31, 2;
	cvt.u32.u16 	%r52, %rs32;
	or.b32  	%r53, %r42, %r52;
	setp.ne.s32 	%p38, %r53, 0;
	setp.eq.s32 	%p39, %r53, 0;
	add.s32 	%r54, %r42, %r52;
	setp.gt.u32 	%p40, %r54, 7;
	mul.hi.u16 	%rs33, %rs20, 18725;
	shr.u16 	%rs34, %rs33, 1;
	mul.lo.s16 	%rs35, %rs34, 7;
	sub.s16 	%rs36, %rs20, %rs35;
	setp.eq.s16 	%p41, %rs36, 0;
	or.pred  	%p42, %p39, %p41;
	or.pred  	%p2, %p42, %p40;
	mul.wide.u16 	%r56, %rs22, 49;
	add.s16 	%rs38, %rs1, 2;
	mul.hi.u16 	%rs39, %rs38, -15603;
	shr.u16 	%rs40, %rs39, 4;
	mul.lo.s16 	%rs41, %rs40, 21;
	sub.s16 	%rs42, %rs38, %rs41;
	cvt.u32.u16 	%r57, %rs42;
	mul.lo.s16 	%rs43, %rs42, 37;
	shr.u16 	%rs44, %rs43, 8;
	sub.s16 	%rs45, %rs42, %rs44;
	and.b16  	%rs46, %rs45, 254;
	shr.u16 	%rs47, %rs46, 1;
	add.s16 	%rs48, %rs47, %rs44;
	and.b16  	%rs49, %rs48, 252;
	shr.u16 	%rs50, %rs49, 2;
	cvt.u32.u16 	%r58, %rs50;
	or.b32  	%r59, %r42, %r58;
	setp.ne.s32 	%p43, %r59, 0;
	setp.eq.s32 	%p44, %r59, 0;
	add.s32 	%r60, %r42, %r58;
	setp.gt.u32 	%p45, %r60, 7;
	mul.hi.u16 	%rs51, %rs38, 18725;
	shr.u16 	%rs52, %rs51, 1;
	mul.lo.s16 	%rs53, %rs52, 7;
	sub.s16 	%rs54, %rs38, %rs53;
	setp.eq.s16 	%p46, %rs54, 0;
	or.pred  	%p47, %p44, %p46;
	or.pred  	%p3, %p47, %p45;
	mul.wide.u16 	%r62, %rs40, 49;
	add.s16 	%rs56, %rs1, 3;
	mul.hi.u16 	%rs57, %rs56, -15603;
	shr.u16 	%rs58, %rs57, 4;
	mul.lo.s16 	%rs59, %rs58, 21;
	sub.s16 	%rs60, %rs56, %rs59;
	cvt.u32.u16 	%r63, %rs60;
	mul.lo.s16 	%rs61, %rs60, 37;
	shr.u16 	%rs62, %rs61, 8;
	sub.s16 	%rs63, %rs60, %rs62;
	and.b16  	%rs64, %rs63, 254;
	shr.u16 	%rs65, %rs64, 1;
	add.s16 	%rs66, %rs65, %rs62;
	and.b16  	%rs67, %rs66, 252;
	shr.u16 	%rs68, %rs67, 2;
	cvt.u32.u16 	%r64, %rs68;
	or.b32  	%r65, %r42, %r64;
	setp.ne.s32 	%p48, %r65, 0;
	setp.eq.s32 	%p49, %r65, 0;
	add.s32 	%r66, %r42, %r64;
	setp.gt.u32 	%p50, %r66, 7;
	mul.hi.u16 	%rs69, %rs56, 18725;
	shr.u16 	%rs70, %rs69, 1;
	mul.lo.s16 	%rs71, %rs70, 7;
	sub.s16 	%rs72, %rs56, %rs71;
	setp.eq.s16 	%p51, %rs72, 0;
	or.pred  	%p52, %p49, %p51;
	or.pred  	%p4, %p52, %p50;
	mul.wide.u16 	%r68, %rs58, 49;
	add.s16 	%rs74, %rs1, 4;
	mul.hi.u16 	%rs75, %rs74, -15603;
	shr.u16 	%rs76, %rs75, 4;
	mul.lo.s16 	%rs77, %rs76, 21;
	sub.s16 	%rs78, %rs74, %rs77;
	cvt.u32.u16 	%r69, %rs78;
	mul.lo.s16 	%rs79, %rs78, 37;
	shr.u16 	%rs80, %rs79, 8;
	sub.s16 	%rs81, %rs78, %rs80;
	and.b16  	%rs82, %rs81, 254;
	shr.u16 	%rs83, %rs82, 1;
	add.s16 	%rs84, %rs83, %rs80;
	and.b16  	%rs85, %rs84, 252;
	shr.u16 	%rs86, %rs85, 2;
	cvt.u32.u16 	%r70, %rs86;
	or.b32  	%r71, %r42, %r70;
	setp.ne.s32 	%p53, %r71, 0;
	setp.eq.s32 	%p54, %r71, 0;
	add.s32 	%r72, %r42, %r70;
	setp.gt.u32 	%p55, %r72, 7;
	mul.hi.u16 	%rs87, %rs74, 18725;
	shr.u16 	%rs88, %rs87, 1;
	mul.lo.s16 	%rs89, %rs88, 7;
	sub.s16 	%rs90, %rs74, %rs89;
	setp.eq.s16 	%p56, %rs90, 0;
	or.pred  	%p57, %p54, %p56;
	or.pred  	%p5, %p57, %p55;
	mul.wide.u16 	%r74, %rs76, 49;
	add.s16 	%rs92, %rs1, 5;
	mul.hi.u16 	%rs93, %rs92, -15603;
	shr.u16 	%rs94, %rs93, 4;
	mul.lo.s16 	%rs95, %rs94, 21;
	sub.s16 	%rs96, %rs92, %rs95;
	cvt.u32.u16 	%r75, %rs96;
	mul.lo.s16 	%rs97, %rs96, 37;
	shr.u16 	%rs98, %rs97, 8;
	sub.s16 	%rs99, %rs96, %rs98;
	and.b16  	%rs100, %rs99, 254;
	shr.u16 	%rs101, %rs100, 1;
	add.s16 	%rs102, %rs101, %rs98;
	and.b16  	%rs103, %rs102, 252;
	shr.u16 	%rs104, %rs103, 2;
	cvt.u32.u16 	%r76, %rs104;
	or.b32  	%r77, %r42, %r76;
	setp.ne.s32 	%p58, %r77, 0;
	setp.eq.s32 	%p59, %r77, 0;
	add.s32 	%r78, %r42, %r76;
	setp.gt.u32 	%p60, %r78, 7;
	mul.hi.u16 	%rs105, %rs92, 18725;
	shr.u16 	%rs106, %rs105, 1;
	mul.lo.s16 	%rs107, %rs106, 7;
	sub.s16 	%rs108, %rs92, %rs107;
	setp.eq.s16 	%p61, %rs108, 0;
	or.pred  	%p62, %p59, %p61;
	or.pred  	%p6, %p62, %p60;
	mul.wide.u16 	%r80, %rs94, 49;
	add.s16 	%rs110, %rs1, 6;
	mul.hi.u16 	%rs111, %rs110, -15603;
	shr.u16 	%rs112, %rs111, 4;
	mul.lo.s16 	%rs113, %rs112, 21;
	sub.s16 	%rs114, %rs110, %rs113;
	cvt.u32.u16 	%r81, %rs114;
	mul.lo.s16 	%rs115, %rs114, 37;
	shr.u16 	%rs116, %rs115, 8;
	sub.s16 	%rs117, %rs114, %rs116;
	and.b16  	%rs118, %rs117, 254;
	shr.u16 	%rs119, %rs118, 1;
	add.s16 	%rs120, %rs119, %rs116;
	and.b16  	%rs121, %rs120, 252;
	shr.u16 	%rs122, %rs121, 2;
	cvt.u32.u16 	%r82, %rs122;
	or.b32  	%r83, %r42, %r82;
	setp.ne.s32 	%p63, %r83, 0;
	setp.eq.s32 	%p64, %r83, 0;
	add.s32 	%r84, %r42, %r82;
	setp.gt.u32 	%p65, %r84, 7;
	mul.hi.u16 	%rs123, %rs110, 18725;
	shr.u16 	%rs124, %rs123, 1;
	mul.lo.s16 	%rs125, %rs124, 7;
	sub.s16 	%rs126, %rs110, %rs125;
	setp.eq.s16 	%p66, %rs126, 0;
	or.pred  	%p67, %p64, %p66;
	or.pred  	%p7, %p67, %p65;
	mul.wide.u16 	%r86, %rs112, 49;
	add.s16 	%rs128, %rs1, 7;
	mul.hi.u16 	%rs129, %rs128, -15603;
	shr.u16 	%rs130, %rs129, 4;
	mul.lo.s16 	%rs131, %rs130, 21;
	sub.s16 	%rs132, %rs128, %rs131;
	cvt.u32.u16 	%r87, %rs132;
	mul.lo.s16 	%rs133, %rs132, 37;
	shr.u16 	%rs134, %rs133, 8;
	sub.s16 	%rs135, %rs132, %rs134;
	and.b16  	%rs136, %rs135, 254;
	shr.u16 	%rs137, %rs136, 1;
	add.s16 	%rs138, %rs137, %rs134;
	and.b16  	%rs139, %rs138, 252;
	shr.u16 	%rs140, %rs139, 2;
	cvt.u32.u16 	%r88, %rs140;
	or.b32  	%r89, %r42, %r88;
	setp.ne.s32 	%p68, %r89, 0;
	setp.eq.s32 	%p69, %r89, 0;
	add.s32 	%r90, %r42, %r88;
	setp.gt.u32 	%p70, %r90, 7;
	or.pred  	%p71, %p69, %p36;
	or.pred  	%p8, %p71, %p70;
	mul.wide.u16 	%r92, %rs130, 49;
	add.s16 	%rs141, %rs1, 8;
	mul.hi.u16 	%rs142, %rs141, -15603;
	shr.u16 	%rs143, %rs142, 4;
	mul.lo.s16 	%rs144, %rs143, 21;
	sub.s16 	%rs145, %rs141, %rs144;
	cvt.u32.u16 	%r93, %rs145;
	mul.lo.s16 	%rs146, %rs145, 37;
	shr.u16 	%rs147, %rs146, 8;
	sub.s16 	%rs148, %rs145, %rs147;
	and.b16  	%rs149, %rs148, 254;
	shr.u16 	%rs150, %rs149, 1;
	add.s16 	%rs151, %rs150, %rs147;
	and.b16  	%rs152, %rs151, 252;
	shr.u16 	%rs153, %rs152, 2;
	cvt.u32.u16 	%r94, %rs153;
	or.b32  	%r95, %r42, %r94;
	setp.ne.s32 	%p72, %r95, 0;
	setp.eq.s32 	%p73, %r95, 0;
	add.s32 	%r96, %r42, %r94;
	setp.gt.u32 	%p74, %r96, 7;
	or.pred  	%p75, %p73, %p41;
	or.pred  	%p9, %p75, %p74;
	mul.wide.u16 	%r98, %rs143, 49;
	mov.u32 	%r5, %ctaid.z;
	mul.lo.s32 	%r99, %r2, 864;
	mad.lo.s32 	%r100, %r5, 6912, %r99;
	mad.lo.s32 	%r101, %r1, 33, %r100;
	mul.lo.s32 	%r102, %r1, 11;
	mad.lo.s32 	%r103, %r2, 72, %r102;
	shl.b32 	%r104, %r103, 2;
	mov.u32 	%r105, _ZZ24default_function_kernel0E13kernel_shared;
	add.s32 	%r6, %r105, %r104;
	cvt.u16.u32 	%rs154, %r102;
	add.s16 	%rs155, %rs154, 6;
	mul.hi.u16 	%rs156, %rs155, 3641;
	shr.u16 	%rs157, %rs156, 2;
	cvt.u32.u16 	%r106, %rs157;
	add.s32 	%r107, %r2, %r106;
	setp.gt.u32 	%p76, %r107, 7;
	mul.lo.s32 	%r108, %r2, 24;
	mul.hi.u16 	%rs158, %rs154, 21846;
	cvt.u32.u16 	%r109, %rs158;
	add.s32 	%r110, %r108, %r109;
	setp.gt.u32 	%p77, %r110, 189;
	setp.gt.u32 	%p78, %r103, 569;
	setp.gt.u32 	%p79, %r1, 5;
	or.pred  	%p80, %p79, %p78;
	add.s16 	%rs159, %rs154, 7;
	mul.hi.u16 	%rs160, %rs159, 3641;
	shr.u16 	%rs161, %rs160, 2;
	cvt.u32.u16 	%r112, %rs161;
	add.s32 	%r113, %r2, %r112;
	setp.gt.u32 	%p82, %r113, 7;
	mul.hi.u16 	%rs162, %rs159, 21846;
	cvt.u32.u16 	%r114, %rs162;
	add.s32 	%r115, %r108, %r114;
	setp.gt.u32 	%p83, %r115, 191;
	setp.gt.u32 	%p84, %r103, 568;
	or.pred  	%p85, %p79, %p84;
	add.s16 	%rs163, %rs154, 8;
	mul.hi.u16 	%rs164, %rs163, 3641;
	shr.u16 	%rs165, %rs164, 2;
	cvt.u32.u16 	%r117, %rs165;
	add.s32 	%r118, %r2, %r117;
	setp.gt.u32 	%p87, %r118, 7;
	mul.hi.u16 	%rs166, %rs163, 21846;
	cvt.u32.u16 	%r119, %rs166;
	add.s32 	%r120, %r108, %r119;
	setp.gt.u32 	%p88, %r120, 191;
	setp.gt.u32 	%p89, %r103, 567;
	or.pred  	%p90, %p79, %p89;
	add.s16 	%rs167, %rs154, 9;
	mul.hi.u16 	%rs168, %rs167, 3641;
	shr.u16 	%rs169, %rs168, 2;
	cvt.u32.u16 	%r122, %rs169;
	add.s32 	%r123, %r2, %r122;
	setp.gt.u32 	%p92, %r123, 7;
	setp.gt.u32 	%p93, %r110, 188;
	setp.gt.u32 	%p94, %r103, 566;
	or.pred  	%p95, %p79, %p94;
	add.s16 	%rs170, %rs154, 10;
	mul.hi.u16 	%rs171, %rs170, 3641;
	shr.u16 	%rs172, %rs171, 2;
	cvt.u32.u16 	%r124, %rs172;
	add.s32 	%r125, %r2, %r124;
	setp.gt.u32 	%p97, %r125, 7;
	mul.hi.u16 	%rs173, %rs170, 21846;
	cvt.u32.u16 	%r126, %rs173;
	add.s32 	%r127, %r108, %r126;
	setp.gt.u32 	%p98, %r127, 191;
	setp.gt.u32 	%p99, %r103, 565;
	or.pred  	%p100, %p79, %p99;
	setp.lt.u32 	%p102, %r44, 8;
	and.pred  	%p10, %p33, %p102;
	setp.lt.u32 	%p103, %r54, 8;
	and.pred  	%p11, %p38, %p103;
	setp.lt.u32 	%p104, %r60, 8;
	and.pred  	%p12, %p43, %p104;
	setp.lt.u32 	%p105, %r66, 8;
	and.pred  	%p13, %p48, %p105;
	setp.lt.u32 	%p106, %r72, 8;
	and.pred  	%p14, %p53, %p106;
	setp.lt.u32 	%p107, %r78, 8;
	and.pred  	%p15, %p58, %p107;
	setp.lt.u32 	%p108, %r84, 8;
	and.pred  	%p16, %p63, %p108;
	setp.lt.u32 	%p109, %r90, 8;
	and.pred  	%p17, %p68, %p109;
	setp.lt.u32 	%p110, %r96, 8;
	and.pred  	%p18, %p72, %p110;
	setp.lt.u16 	%p111, %rs17, 6;
	and.pred  	%p19, %p10, %p111;
	setp.lt.u16 	%p112, %rs36, 6;
	and.pred  	%p20, %p11, %p112;
	setp.lt.u16 	%p113, %rs54, 6;
	and.pred  	%p21, %p12, %p113;
	setp.lt.u16 	%p114, %rs72, 6;
	and.pred  	%p22, %p13, %p114;
	setp.lt.u16 	%p115, %rs90, 6;
	and.pred  	%p23, %p14, %p115;
	setp.lt.u16 	%p116, %rs108, 6;
	and.pred  	%p24, %p15, %p116;
	setp.lt.u16 	%p117, %rs126, 6;
	and.pred  	%p25, %p16, %p117;
	and.pred  	%p26, %p17, %p111;
	and.pred  	%p27, %p18, %p112;
	or.pred  	%p118, %p76, %p77;
	or.pred  	%p28, %p118, %p80;
	or.pred  	%p119, %p82, %p83;
	or.pred  	%p29, %p119, %p85;
	or.pred  	%p120, %p87, %p88;
	or.pred  	%p30, %p120, %p90;
	or.pred  	%p121, %p92, %p93;
	or.pred  	%p31, %p121, %p95;
	or.pred  	%p122, %p97, %p98;
	or.pred  	%p32, %p122, %p100;
	mul.wide.u32 	%rd19, %r101, 4;
	add.s64 	%rd20, %rd19, %rd17;
	add.s64 	%rd50, %rd20, 64;
	add.s64 	%rd2, %rd18, 8;
	add.s32 	%r129, %r46, %r98;
	add.s32 	%r130, %r129, %r3;
	add.s32 	%r131, %r130, %r93;
	add.s32 	%r175, %r131, -8;
	add.s32 	%r132, %r46, %r47;
	add.s32 	%r133, %r132, %r3;
	add.s32 	%r134, %r133, %r40;
	add.s32 	%r174, %r134, -8;
	add.s32 	%r135, %r46, %r56;
	add.s32 	%r136, %r135, %r3;
	add.s32 	%r137, %r136, %r51;
	add.s32 	%r173, %r137, -8;
	add.s32 	%r138, %r46, %r92;
	add.s32 	%r139, %r138, %r3;
	add.s32 	%r140, %r139, %r87;
	add.s32 	%r172, %r140, -8;
	add.s32 	%r141, %r46, %r62;
	add.s32 	%r142, %r141, %r3;
	add.s32 	%r143, %r142, %r57;
	add.s32 	%r171, %r143, -8;
	add.s32 	%r144, %r46, %r68;
	add.s32 	%r145, %r144, %r3;
	add.s32 	%r146, %r145, %r63;
	add.s32 	%r170, %r146, -8;
	add.s32 	%r147, %r46, %r86;
	add.s32 	%r148, %r147, %r3;
	add.s32 	%r149, %r148, %r81;
	add.s32 	%r169, %r149, -8;
	add.s32 	%r150, %r46, %r74;
	add.s32 	%r151, %r150, %r3;
	add.s32 	%r152, %r151, %r69;
	add.s32 	%r168, %r152, -8;
	add.s32 	%r153, %r46, %r80;
	add.s32 	%r154, %r153, %r3;
	add.s32 	%r155, %r154, %r75;
	add.s32 	%r167, %r155, -8;
	mov.f32 	%f765, 0f00000000;
	mov.b32 	%r176, 0;
	not.pred 	%p132, %p19;
	not.pred 	%p133, %p20;
	not.pred 	%p134, %p21;
	not.pred 	%p135, %p22;
	not.pred 	%p136, %p23;
	not.pred 	%p137, %p24;
	not.pred 	%p138, %p25;
	not.pred 	%p139, %p26;
	not.pred 	%p140, %p27;
$L__BB0_1:
	mul.wide.s32 	%rd21, %r174, 4;
	add.s64 	%rd4, %rd2, %rd21;
	bar.sync 	0;
	mov.f32 	%f766, 0f00000000;
	@%p1 bra 	$L__BB0_3;
	ld.global.nc.f32 	%f766, [%rd4+-8];
$L__BB0_3:
	mul.wide.s32 	%rd22, %r173, 4;
	add.s64 	%rd5, %rd2, %rd22;
	st.shared.f32 	[%r4], %f766;
	mov.f32 	%f767, 0f00000000;
	@%p2 bra 	$L__BB0_5;
	ld.global.nc.f32 	%f767, [%rd5+-8];
$L__BB0_5:
	mul.wide.s32 	%rd23, %r171, 4;
	add.s64 	%rd6, %rd2, %rd23;
	st.shared.f32 	[%r4+4], %f767;
	mov.f32 	%f768, 0f00000000;
	@%p3 bra 	$L__BB0_7;
	ld.global.nc.f32 	%f768, [%rd6+-8];
$L__BB0_7:
	mul.wide.s32 	%rd24, %r170, 4;
	add.s64 	%rd7, %rd2, %rd24;
	st.shared.f32 	[%r4+8], %f768;
	mov.f32 	%f769, 0f00000000;
	@%p4 bra 	$L__BB0_9;
	ld.global.nc.f32 	%f769, [%rd7+-8];
$L__BB0_9:
	mul.wide.s32 	%rd25, %r168, 4;
	add.s64 	%rd8, %rd2, %rd25;
	st.shared.f32 	[%r4+12], %f769;
	mov.f32 	%f770, 0f00000000;
	@%p5 bra 	$L__BB0_11;
	ld.global.nc.f32 	%f770, [%rd8+-8];
$L__BB0_11:
	mul.wide.s32 	%rd26, %r167, 4;
	add.s64 	%rd9, %rd2, %rd26;
	st.shared.f32 	[%r4+16], %f770;
	mov.f32 	%f771, 0f00000000;
	@%p6 bra 	$L__BB0_13;
	ld.global.nc.f32 	%f771, [%rd9+-8];
$L__BB0_13:
	mul.wide.s32 	%rd27, %r169, 4;
	add.s64 	%rd10, %rd2, %rd27;
	st.shared.f32 	[%r4+20], %f771;
	mov.f32 	%f772, 0f00000000;
	@%p7 bra 	$L__BB0_15;
	ld.global.nc.f32 	%f772, [%rd10+-8];
$L__BB0_15:
	mul.wide.s32 	%rd28, %r172, 4;
	add.s64 	%rd11, %rd2, %rd28;
	st.shared.f32 	[%r4+24], %f772;
	mov.f32 	%f773, 0f00000000;
	@%p8 bra 	$L__BB0_17;
	ld.global.nc.f32 	%f773, [%rd11+-8];
$L__BB0_17:
	mul.wide.s32 	%rd29, %r175, 4;
	add.s64 	%rd12, %rd2, %rd29;
	st.shared.f32 	[%r4+28], %f773;
	mov.f32 	%f774, 0f00000000;
	@%p9 bra 	$L__BB0_19;
	ld.global.nc.f32 	%f774, [%rd12+-8];
$L__BB0_19:
	st.shared.f32 	[%r4+32], %f774;
	ld.global.nc.f32 	%f69, [%rd50+-64];
	st.shared.f32 	[%r6], %f69;
	ld.global.nc.f32 	%f70, [%rd50+-52];
	st.shared.f32 	[%r6+4], %f70;
	ld.global.nc.f32 	%f71, [%rd50+-40];
	st.shared.f32 	[%r6+8], %f71;
	ld.global.nc.f32 	%f72, [%rd50+-28];
	st.shared.f32 	[%r6+12], %f72;
	ld.global.nc.f32 	%f73, [%rd50+-16];
	st.shared.f32 	[%r6+16], %f73;
	ld.global.nc.f32 	%f74, [%rd50+-4];
	st.shared.f32 	[%r6+20], %f74;
	@%p28 bra 	$L__BB0_21;
	ld.global.nc.f32 	%f75, [%rd50+8];
	st.shared.f32 	[%r6+24], %f75;
$L__BB0_21:
	@%p29 bra 	$L__BB0_23;
	ld.global.nc.f32 	%f76, [%rd50+20];
	st.shared.f32 	[%r6+28], %f76;
$L__BB0_23:
	@%p30 bra 	$L__BB0_25;
	ld.global.nc.f32 	%f77, [%rd50+32];
	st.shared.f32 	[%r6+32], %f77;
$L__BB0_25:
	@%p31 bra 	$L__BB0_27;
	ld.global.nc.f32 	%f78, [%rd50+44];
	st.shared.f32 	[%r6+36], %f78;
$L__BB0_27:
	@%p32 bra 	$L__BB0_29;
	ld.global.nc.f32 	%f79, [%rd50+56];
	st.shared.f32 	[%r6+40], %f79;
$L__BB0_29:
	bar.sync 	0;
	shl.b32 	%r156, %r1, 2;
	mov.u32 	%r157, _ZZ24default_function_kernel0E15pad_temp_shared;
	add.s32 	%r158, %r157, %r156;
	ld.shared.f32 	%f81, [%r158];
	ld.shared.f32 	%f82, [%r158+84];
	ld.shared.f32 	%f83, [%r158+168];
	ld.shared.f32 	%f84, [%r158+252];
	ld.shared.f32 	%f85, [%r158+336];
	ld.shared.f32 	%f86, [%r158+420];
	ld.shared.f32 	%f87, [%r158+504];
	ld.shared.f32 	%f88, [%r158+588];
	ld.shared.f32 	%f89, [%r158+672];
	ld.shared.f32 	%f90, [%r158+756];
	ld.shared.f32 	%f91, [%r158+840];
	ld.shared.f32 	%f92, [%r158+924];
	ld.shared.f32 	%f93, [%r158+1008];
	ld.shared.f32 	%f94, [%r158+1092];
	ld.shared.f32 	%f95, [%r158+1176];
	ld.shared.f32 	%f96, [%r158+1260];
	ld.shared.f32 	%f97, [%r158+1344];
	ld.shared.f32 	%f98, [%r158+1428];
	ld.shared.f32 	%f99, [%r158+1512];
	ld.shared.f32 	%f100, [%r158+1596];
	ld.shared.f32 	%f101, [%r158+1680];
	ld.shared.f32 	%f102, [%r158+1764];
	ld.shared.f32 	%f103, [%r158+1848];
	ld.shared.f32 	%f104, [%r158+1932];
	mov.u32 	%r159, _ZZ24default_function_kernel0E13kernel_shared;
	mad.lo.s32 	%r160, %r2, 288, %r159;
	ld.shared.f32 	%f105, [%r160];
	ld.shared.f32 	%f106, [%r160+12];
	ld.shared.f32 	%f107, [%r160+24];
	ld.shared.f32 	%f108, [%r160+36];
	ld.shared.f32 	%f109, [%r160+48];
	ld.shared.f32 	%f110, [%r160+60];
	ld.shared.f32 	%f111, [%r160+72];
	ld.shared.f32 	%f112, [%r160+84];
	ld.shared.f32 	%f113, [%r160+96];
	ld.shared.f32 	%f114, [%r160+108];
	ld.shared.f32 	%f115, [%r160+120];
	ld.shared.f32 	%f116, [%r160+132];
	ld.shared.f32 	%f117, [%r160+144];
	ld.shared.f32 	%f118, [%r160+156];
	ld.shared.f32 	%f119, [%r160+168];
	ld.shared.f32 	%f120, [%r160+180];
	ld.shared.f32 	%f121, [%r160+192];
	ld.shared.f32 	%f122, [%r160+204];
	ld.shared.f32 	%f123, [%r160+216];
	ld.shared.f32 	%f124, [%r160+228];
	ld.shared.f32 	%f125, [%r160+240];
	ld.shared.f32 	%f126, [%r160+252];
	ld.shared.f32 	%f127, [%r160+264];
	ld.shared.f32 	%f128, [%r160+276];
	fma.rn.f32 	%f129, %f81, %f105, %f765;
	fma.rn.f32 	%f130, %f82, %f106, %f129;
	fma.rn.f32 	%f131, %f83, %f107, %f130;
	fma.rn.f32 	%f132, %f84, %f108, %f131;
	fma.rn.f32 	%f133, %f85, %f109, %f132;
	fma.rn.f32 	%f134, %f86, %f110, %f133;
	fma.rn.f32 	%f135, %f87, %f111, %f134;
	fma.rn.f32 	%f136, %f88, %f112, %f135;
	fma.rn.f32 	%f137, %f89, %f113, %f136;
	fma.rn.f32 	%f138, %f90, %f114, %f137;
	fma.rn.f32 	%f139, %f91, %f115, %f138;
	fma.rn.f32 	%f140, %f92, %f116, %f139;
	fma.rn.f32 	%f141, %f93, %f117, %f140;
	fma.rn.f32 	%f142, %f94, %f118, %f141;
	fma.rn.f32 	%f143, %f95, %f119, %f142;
	fma.rn.f32 	%f144, %f96, %f120, %f143;
	fma.rn.f32 	%f145, %f97, %f121, %f144;
	fma.rn.f32 	%f146, %f98, %f122, %f145;
	fma.rn.f32 	%f147, %f99, %f123, %f146;
	fma.rn.f32 	%f148, %f100, %f124, %f147;
	fma.rn.f32 	%f149, %f101, %f125, %f148;
	fma.rn.f32 	%f150, %f102, %f126, %f149;
	fma.rn.f32 	%f151, %f103, %f127, %f150;
	fma.rn.f32 	%f152, %f104, %f128, %f151;
	ld.shared.f32 	%f153, [%r158+28];
	ld.shared.f32 	%f154, [%r158+112];
	ld.shared.f32 	%f155, [%r158+196];
	ld.shared.f32 	%f156, [%r158+280];
	ld.shared.f32 	%f157, [%r158+364];
	ld.shared.f32 	%f158, [%r158+448];
	ld.shared.f32 	%f159, [%r158+532];
	ld.shared.f32 	%f160, [%r158+616];
	ld.shared.f32 	%f161, [%r158+700];
	ld.shared.f32 	%f162, [%r158+784];
	ld.shared.f32 	%f163, [%r158+868];
	ld.shared.f32 	%f164, [%r158+952];
	ld.shared.f32 	%f165, [%r158+1036];
	ld.shared.f32 	%f166, [%r158+1120];
	ld.shared.f32 	%f167, [%r158+1204];
	ld.shared.f32 	%f168, [%r158+1288];
	ld.shared.f32 	%f169, [%r158+1372];
	ld.shared.f32 	%f170, [%r158+1456];
	ld.shared.f32 	%f171, [%r158+1540];
	ld.shared.f32 	%f172, [%r158+1624];
	ld.shared.f32 	%f173, [%r158+1708];
	ld.shared.f32 	%f174, [%r158+1792];
	ld.shared.f32 	%f175, [%r158+1876];
	ld.shared.f32 	%f176, [%r158+1960];
	ld.shared.f32 	%f177, [%r160+4];
	ld.shared.f32 	%f178, [%r160+16];
	ld.shared.f32 	%f179, [%r160+28];
	ld.shared.f32 	%f180, [%r160+40];
	ld.shared.f32 	%f181, [%r160+52];
	ld.shared.f32 	%f182, [%r160+64];
	ld.shared.f32 	%f183, [%r160+76];
	ld.shared.f32 	%f184, [%r160+88];
	ld.shared.f32 	%f185, [%r160+100];
	ld.shared.f32 	%f186, [%r160+112];
	ld.shared.f32 	%f187, [%r160+124];
	ld.shared.f32 	%f188, [%r160+136];
	ld.shared.f32 	%f189, [%r160+148];
	ld.shared.f32 	%f190, [%r160+160];
	ld.shared.f32 	%f191, [%r160+172];
	ld.shared.f32 	%f192, [%r160+184];
	ld.shared.f32 	%f193, [%r160+196];
	ld.shared.f32 	%f194, [%r160+208];
	ld.shared.f32 	%f195, [%r160+220];
	ld.shared.f32 	%f196, [%r160+232];
	ld.shared.f32 	%f197, [%r160+244];
	ld.shared.f32 	%f198, [%r160+256];
	ld.shared.f32 	%f199, [%r160+268];
	ld.shared.f32 	%f200, [%r160+280];
	fma.rn.f32 	%f201, %f153, %f177, %f152;
	fma.rn.f32 	%f202, %f154, %f178, %f201;
	fma.rn.f32 	%f203, %f155, %f179, %f202;
	fma.rn.f32 	%f204, %f156, %f180, %f203;
	fma.rn.f32 	%f205, %f157, %f181, %f204;
	fma.rn.f32 	%f206, %f158, %f182, %f205;
	fma.rn.f32 	%f207, %f159, %f183, %f206;
	fma.rn.f32 	%f208, %f160, %f184, %f207;
	fma.rn.f32 	%f209, %f161, %f185, %f208;
	fma.rn.f32 	%f210, %f162, %f186, %f209;
	fma.rn.f32 	%f211, %f163, %f187, %f210;
	fma.rn.f32 	%f212, %f164, %f188, %f211;
	fma.rn.f32 	%f213, %f165, %f189, %f212;
	fma.rn.f32 	%f214, %f166, %f190, %f213;
	fma.rn.f32 	%f215, %f167, %f191, %f214;
	fma.rn.f32 	%f216, %f168, %f192, %f215;
	fma.rn.f32 	%f217, %f169, %f193, %f216;
	fma.rn.f32 	%f218, %f170, %f194, %f217;
	fma.rn.f32 	%f219, %f171, %f195, %f218;
	fma.rn.f32 	%f220, %f172, %f196, %f219;
	fma.rn.f32 	%f221, %f173, %f197, %f220;
	fma.rn.f32 	%f222, %f174, %f198, %f221;
	fma.rn.f32 	%f223, %f175, %f199, %f222;
	fma.rn.f32 	%f224, %f176, %f200, %f223;
	ld.shared.f32 	%f225, [%r158+56];
	ld.shared.f32 	%f226, [%r158+140];
	ld.shared.f32 	%f227, [%r158+224];
	ld.shared.f32 	%f228, [%r158+308];
	ld.shared.f32 	%f229, [%r158+392];
	ld.shared.f32 	%f230, [%r158+476];
	ld.shared.f32 	%f231, [%r158+560];
	ld.shared.f32 	%f232, [%r158+644];
	ld.shared.f32 	%f233, [%r158+728];
	ld.shared.f32 	%f234, [%r158+812];
	ld.shared.f32 	%f235, [%r158+896];
	ld.shared.f32 	%f236, [%r158+980];
	ld.shared.f32 	%f237, [%r158+1064];
	ld.shared.f32 	%f238, [%r158+1148];
	ld.shared.f32 	%f239, [%r158+1232];
	ld.shared.f32 	%f240, [%r158+1316];
	ld.shared.f32 	%f241, [%r158+1400];
	ld.shared.f32 	%f242, [%r158+1484];
	ld.shared.f32 	%f243, [%r158+1568];
	ld.shared.f32 	%f244, [%r158+1652];
	ld.shared.f32 	%f245, [%r158+1736];
	ld.shared.f32 	%f246, [%r158+1820];
	ld.shared.f32 	%f247, [%r158+1904];
	ld.shared.f32 	%f248, [%r158+1988];
	ld.shared.f32 	%f249, [%r160+8];
	ld.shared.f32 	%f250, [%r160+20];
	ld.shared.f32 	%f251, [%r160+32];
	ld.shared.f32 	%f252, [%r160+44];
	ld.shared.f32 	%f253, [%r160+56];
	ld.shared.f32 	%f254, [%r160+68];
	ld.shared.f32 	%f255, [%r160+80];
	ld.shared.f32 	%f256, [%r160+92];
	ld.shared.f32 	%f257, [%r160+104];
	ld.shared.f32 	%f258, [%r160+116];
	ld.shared.f32 	%f259, [%r160+128];
	ld.shared.f32 	%f260, [%r160+140];
	ld.shared.f32 	%f261, [%r160+152];
	ld.shared.f32 	%f262, [%r160+164];
	ld.shared.f32 	%f263, [%r160+176];
	ld.shared.f32 	%f264, [%r160+188];
	ld.shared.f32 	%f265, [%r160+200];
	ld.shared.f32 	%f266, [%r160+212];
	ld.shared.f32 	%f267, [%r160+224];
	ld.shared.f32 	%f268, [%r160+236];
	ld.shared.f32 	%f269, [%r160+248];
	ld.shared.f32 	%f270, [%r160+260];
	ld.shared.f32 	%f271, [%r160+272];
	ld.shared.f32 	%f272, [%r160+284];
	fma.rn.f32 	%f273, %f225, %f249, %f224;
	fma.rn.f32 	%f274, %f226, %f250, %f273;
	fma.rn.f32 	%f275, %f227, %f251, %f274;
	fma.rn.f32 	%f276, %f228, %f252, %f275;
	fma.rn.f32 	%f277, %f229, %f253, %f276;
	fma.rn.f32 	%f278, %f230, %f254, %f277;
	fma.rn.f32 	%f279, %f231, %f255, %f278;
	fma.rn.f32 	%f280, %f232, %f256, %f279;
	fma.rn.f32 	%f281, %f233, %f257, %f280;
	fma.rn.f32 	%f282, %f234, %f258, %f281;
	fma.rn.f32 	%f283, %f235, %f259, %f282;
	fma.rn.f32 	%f284, %f236, %f260, %f283;
	fma.rn.f32 	%f285, %f237, %f261, %f284;
	fma.rn.f32 	%f286, %f238, %f262, %f285;
	fma.rn.f32 	%f287, %f239, %f263, %f286;
	fma.rn.f32 	%f288, %f240, %f264, %f287;
	fma.rn.f32 	%f289, %f241, %f265, %f288;
	fma.rn.f32 	%f290, %f242, %f266, %f289;
	fma.rn.f32 	%f291, %f243, %f267, %f290;
	fma.rn.f32 	%f292, %f244, %f268, %f291;
	fma.rn.f32 	%f293, %f245, %f269, %f292;
	fma.rn.f32 	%f294, %f246, %f270, %f293;
	fma.rn.f32 	%f295, %f247, %f271, %f294;
	fma.rn.f32 	%f20, %f248, %f272, %f295;
	bar.sync 	0;
	mov.f32 	%f775, 0f00000000;
	not.pred 	%p123, %p10;
	@%p123 bra 	$L__BB0_31;
	ld.global.nc.f32 	%f775, [%rd4+-4];
$L__BB0_31:
	st.shared.f32 	[%r4], %f775;
	mov.f32 	%f776, 0f00000000;
	not.pred 	%p124, %p11;
	@%p124 bra 	$L__BB0_33;
	ld.global.nc.f32 	%f776, [%rd5+-4];
$L__BB0_33:
	st.shared.f32 	[%r4+4], %f776;
	mov.f32 	%f777, 0f00000000;
	not.pred 	%p125, %p12;
	@%p125 bra 	$L__BB0_35;
	ld.global.nc.f32 	%f777, [%rd6+-4];
$L__BB0_35:
	st.shared.f32 	[%r4+8], %f777;
	mov.f32 	%f778, 0f00000000;
	not.pred 	%p126, %p13;
	@%p126 bra 	$L__BB0_37;
	ld.global.nc.f32 	%f778, [%rd7+-4];
$L__BB0_37:
	st.shared.f32 	[%r4+12], %f778;
	mov.f32 	%f779, 0f00000000;
	not.pred 	%p127, %p14;
	@%p127 bra 	$L__BB0_39;
	ld.global.nc.f32 	%f779, [%rd8+-4];
$L__BB0_39:
	st.shared.f32 	[%r4+16], %f779;
	mov.f32 	%f780, 0f00000000;
	not.pred 	%p128, %p15;
	@%p128 bra 	$L__BB0_41;
	mul.wide.s32 	%rd30, %r167, 4;
	add.s64 	%rd31, %rd2, %rd30;
	ld.global.nc.f32 	%f780, [%rd31+-4];
$L__BB0_41:
	st.shared.f32 	[%r4+20], %f780;
	mov.f32 	%f781, 0f00000000;
	not.pred 	%p129, %p16;
	@%p129 bra 	$L__BB0_43;
	mul.wide.s32 	%rd32, %r169, 4;
	add.s64 	%rd33, %rd2, %rd32;
	ld.global.nc.f32 	%f781, [%rd33+-4];
$L__BB0_43:
	st.shared.f32 	[%r4+24], %f781;
	mov.f32 	%f782, 0f00000000;
	not.pred 	%p130, %p17;
	@%p130 bra 	$L__BB0_45;
	mul.wide.s32 	%rd34, %r172, 4;
	add.s64 	%rd35, %rd2, %rd34;
	ld.global.nc.f32 	%f782, [%rd35+-4];
$L__BB0_45:
	st.shared.f32 	[%r4+28], %f782;
	mov.f32 	%f783, 0f00000000;
	not.pred 	%p131, %p18;
	@%p131 bra 	$L__BB0_47;
	mul.wide.s32 	%rd36, %r175, 4;
	add.s64 	%rd37, %rd2, %rd36;
	ld.global.nc.f32 	%f783, [%rd37+-4];
$L__BB0_47:
	st.shared.f32 	[%r4+32], %f783;
	ld.global.nc.f32 	%f304, [%rd50+-60];
	st.shared.f32 	[%r6], %f304;
	ld.global.nc.f32 	%f305, [%rd50+-48];
	st.shared.f32 	[%r6+4], %f305;
	ld.global.nc.f32 	%f306, [%rd50+-36];
	st.shared.f32 	[%r6+8], %f306;
	ld.global.nc.f32 	%f307, [%rd50+-24];
	st.shared.f32 	[%r6+12], %f307;
	ld.global.nc.f32 	%f308, [%rd50+-12];
	st.shared.f32 	[%r6+16], %f308;
	ld.global.nc.f32 	%f309, [%rd50];
	st.shared.f32 	[%r6+20], %f309;
	@%p28 bra 	$L__BB0_49;
	ld.global.nc.f32 	%f310, [%rd50+12];
	st.shared.f32 	[%r6+24], %f310;
$L__BB0_49:
	@%p29 bra 	$L__BB0_51;
	ld.global.nc.f32 	%f311, [%rd50+24];
	st.shared.f32 	[%r6+28], %f311;
$L__BB0_51:
	@%p30 bra 	$L__BB0_53;
	ld.global.nc.f32 	%f312, [%rd50+36];
	st.shared.f32 	[%r6+32], %f312;
$L__BB0_53:
	@%p31 bra 	$L__BB0_55;
	ld.global.nc.f32 	%f313, [%rd50+48];
	st.shared.f32 	[%r6+36], %f313;
$L__BB0_55:
	@%p32 bra 	$L__BB0_57;
	ld.global.nc.f32 	%f314, [%rd50+60];
	st.shared.f32 	[%r6+40], %f314;
$L__BB0_57:
	bar.sync 	0;
	shl.b32 	%r161, %r1, 2;
	mov.u32 	%r162, _ZZ24default_function_kernel0E15pad_temp_shared;
	add.s32 	%r26, %r162, %r161;
	ld.shared.f32 	%f316, [%r26];
	ld.shared.f32 	%f317, [%r26+84];
	ld.shared.f32 	%f318, [%r26+168];
	ld.shared.f32 	%f319, [%r26+252];
	ld.shared.f32 	%f320, [%r26+336];
	ld.shared.f32 	%f321, [%r26+420];
	ld.shared.f32 	%f322, [%r26+504];
	ld.shared.f32 	%f323, [%r26+588];
	ld.shared.f32 	%f324, [%r26+672];
	ld.shared.f32 	%f325, [%r26+756];
	ld.shared.f32 	%f326, [%r26+840];
	ld.shared.f32 	%f327, [%r26+924];
	ld.shared.f32 	%f328, [%r26+1008];
	ld.shared.f32 	%f329, [%r26+1092];
	ld.shared.f32 	%f330, [%r26+1176];
	ld.shared.f32 	%f331, [%r26+1260];
	ld.shared.f32 	%f332, [%r26+1344];
	ld.shared.f32 	%f333, [%r26+1428];
	ld.shared.f32 	%f334, [%r26+1512];
	ld.shared.f32 	%f335, [%r26+1596];
	ld.shared.f32 	%f336, [%r26+1680];
	ld.shared.f32 	%f337, [%r26+1764];
	ld.shared.f32 	%f338, [%r26+1848];
	ld.shared.f32 	%f339, [%r26+1932];
	mov.u32 	%r163, _ZZ24default_function_kernel0E13kernel_shared;
	mad.lo.s32 	%r27, %r2, 288, %r163;
	ld.shared.f32 	%f340, [%r27];
	ld.shared.f32 	%f341, [%r27+12];
	ld.shared.f32 	%f342, [%r27+24];
	ld.shared.f32 	%f343, [%r27+36];
	ld.shared.f32 	%f344, [%r27+48];
	ld.shared.f32 	%f345, [%r27+60];
	ld.shared.f32 	%f346, [%r27+72];
	ld.shared.f32 	%f347, [%r27+84];
	ld.shared.f32 	%f348, [%r27+96];
	ld.shared.f32 	%f349, [%r27+108];
	ld.shared.f32 	%f350, [%r27+120];
	ld.shared.f32 	%f351, [%r27+132];
	ld.shared.f32 	%f352, [%r27+144];
	ld.shared.f32 	%f353, [%r27+156];
	ld.shared.f32 	%f354, [%r27+168];
	ld.shared.f32 	%f355, [%r27+180];
	ld.shared.f32 	%f356, [%r27+192];
	ld.shared.f32 	%f357, [%r27+204];
	ld.shared.f32 	%f358, [%r27+216];
	ld.shared.f32 	%f359, [%r27+228];
	ld.shared.f32 	%f360, [%r27+240];
	ld.shared.f32 	%f361, [%r27+252];
	ld.shared.f32 	%f362, [%r27+264];
	ld.shared.f32 	%f363, [%r27+276];
	fma.rn.f32 	%f364, %f316, %f340, %f20;
	fma.rn.f32 	%f365, %f317, %f341, %f364;
	fma.rn.f32 	%f366, %f318, %f342, %f365;
	fma.rn.f32 	%f367, %f319, %f343, %f366;
	fma.rn.f32 	%f368, %f320, %f344, %f367;
	fma.rn.f32 	%f369, %f321, %f345, %f368;
	fma.rn.f32 	%f370, %f322, %f346, %f369;
	fma.rn.f32 	%f371, %f323, %f347, %f370;
	fma.rn.f32 	%f372, %f324, %f348, %f371;
	fma.rn.f32 	%f373, %f325, %f349, %f372;
	fma.rn.f32 	%f374, %f326, %f350, %f373;
	fma.rn.f32 	%f375, %f327, %f351, %f374;
	fma.rn.f32 	%f376, %f328, %f352, %f375;
	fma.rn.f32 	%f377, %f329, %f353, %f376;
	fma.rn.f32 	%f378, %f330, %f354, %f377;
	fma.rn.f32 	%f379, %f331, %f355, %f378;
	fma.rn.f32 	%f380, %f332, %f356, %f379;
	fma.rn.f32 	%f381, %f333, %f357, %f380;
	fma.rn.f32 	%f382, %f334, %f358, %f381;
	fma.rn.f32 	%f383, %f335, %f359, %f382;
	fma.rn.f32 	%f384, %f336, %f360, %f383;
	fma.rn.f32 	%f385, %f337, %f361, %f384;
	fma.rn.f32 	%f386, %f338, %f362, %f385;
	fma.rn.f32 	%f387, %f339, %f363, %f386;
	ld.shared.f32 	%f388, [%r26+28];
	ld.shared.f32 	%f389, [%r26+112];
	ld.shared.f32 	%f390, [%r26+196];
	ld.shared.f32 	%f391, [%r26+280];
	ld.shared.f32 	%f392, [%r26+364];
	ld.shared.f32 	%f393, [%r26+448];
	ld.shared.f32 	%f394, [%r26+532];
	ld.shared.f32 	%f395, [%r26+616];
	ld.shared.f32 	%f396, [%r26+700];
	ld.shared.f32 	%f397, [%r26+784];
	ld.shared.f32 	%f398, [%r26+868];
	ld.shared.f32 	%f399, [%r26+952];
	ld.shared.f32 	%f400, [%r26+1036];
	ld.shared.f32 	%f401, [%r26+1120];
	ld.shared.f32 	%f402, [%r26+1204];
	ld.shared.f32 	%f403, [%r26+1288];
	ld.shared.f32 	%f404, [%r26+1372];
	ld.shared.f32 	%f405, [%r26+1456];
	ld.shared.f32 	%f406, [%r26+1540];
	ld.shared.f32 	%f407, [%r26+1624];
	ld.shared.f32 	%f408, [%r26+1708];
	ld.shared.f32 	%f409, [%r26+1792];
	ld.shared.f32 	%f410, [%r26+1876];
	ld.shared.f32 	%f411, [%r26+1960];
	ld.shared.f32 	%f412, [%r27+4];
	ld.shared.f32 	%f413, [%r27+16];
	ld.shared.f32 	%f414, [%r27+28];
	ld.shared.f32 	%f415, [%r27+40];
	ld.shared.f32 	%f416, [%r27+52];
	ld.shared.f32 	%f417, [%r27+64];
	ld.shared.f32 	%f418, [%r27+76];
	ld.shared.f32 	%f419, [%r27+88];
	ld.shared.f32 	%f420, [%r27+100];
	ld.shared.f32 	%f421, [%r27+112];
	ld.shared.f32 	%f422, [%r27+124];
	ld.shared.f32 	%f423, [%r27+136];
	ld.shared.f32 	%f424, [%r27+148];
	ld.shared.f32 	%f425, [%r27+160];
	ld.shared.f32 	%f426, [%r27+172];
	ld.shared.f32 	%f427, [%r27+184];
	ld.shared.f32 	%f428, [%r27+196];
	ld.shared.f32 	%f429, [%r27+208];
	ld.shared.f32 	%f430, [%r27+220];
	ld.shared.f32 	%f431, [%r27+232];
	ld.shared.f32 	%f432, [%r27+244];
	ld.shared.f32 	%f433, [%r27+256];
	ld.shared.f32 	%f434, [%r27+268];
	ld.shared.f32 	%f435, [%r27+280];
	fma.rn.f32 	%f436, %f388, %f412, %f387;
	fma.rn.f32 	%f437, %f389, %f413, %f436;
	fma.rn.f32 	%f438, %f390, %f414, %f437;
	fma.rn.f32 	%f439, %f391, %f415, %f438;
	fma.rn.f32 	%f440, %f392, %f416, %f439;
	fma.rn.f32 	%f441, %f393, %f417, %f440;
	fma.rn.f32 	%f442, %f394, %f418, %f441;
	fma.rn.f32 	%f443, %f395, %f419, %f442;
	fma.rn.f32 	%f444, %f396, %f420, %f443;
	fma.rn.f32 	%f445, %f397, %f421, %f444;
	fma.rn.f32 	%f446, %f398, %f422, %f445;
	fma.rn.f32 	%f447, %f399, %f423, %f446;
	fma.rn.f32 	%f448, %f400, %f424, %f447;
	fma.rn.f32 	%f449, %f401, %f425, %f448;
	fma.rn.f32 	%f450, %f402, %f426, %f449;
	fma.rn.f32 	%f451, %f403, %f427, %f450;
	fma.rn.f32 	%f452, %f404, %f428, %f451;
	fma.rn.f32 	%f453, %f405, %f429, %f452;
	fma.rn.f32 	%f454, %f406, %f430, %f453;
	fma.rn.f32 	%f455, %f407, %f431, %f454;
	fma.rn.f32 	%f456, %f408, %f432, %f455;
	fma.rn.f32 	%f457, %f409, %f433, %f456;
	fma.rn.f32 	%f458, %f410, %f434, %f457;
	fma.rn.f32 	%f459, %f411, %f435, %f458;
	ld.shared.f32 	%f460, [%r26+56];
	ld.shared.f32 	%f461, [%r26+140];
	ld.shared.f32 	%f462, [%r26+224];
	ld.shared.f32 	%f463, [%r26+308];
	ld.shared.f32 	%f464, [%r26+392];
	ld.shared.f32 	%f465, [%r26+476];
	ld.shared.f32 	%f466, [%r26+560];
	ld.shared.f32 	%f467, [%r26+644];
	ld.shared.f32 	%f468, [%r26+728];
	ld.shared.f32 	%f469, [%r26+812];
	ld.shared.f32 	%f470, [%r26+896];
	ld.shared.f32 	%f471, [%r26+980];
	ld.shared.f32 	%f472, [%r26+1064];
	ld.shared.f32 	%f473, [%r26+1148];
	ld.shared.f32 	%f474, [%r26+1232];
	ld.shared.f32 	%f475, [%r26+1316];
	ld.shared.f32 	%f476, [%r26+1400];
	ld.shared.f32 	%f477, [%r26+1484];
	ld.shared.f32 	%f478, [%r26+1568];
	ld.shared.f32 	%f479, [%r26+1652];
	ld.shared.f32 	%f480, [%r26+1736];
	ld.shared.f32 	%f481, [%r26+1820];
	ld.shared.f32 	%f482, [%r26+1904];
	ld.shared.f32 	%f483, [%r26+1988];
	ld.shared.f32 	%f484, [%r27+8];
	ld.shared.f32 	%f485, [%r27+20];
	ld.shared.f32 	%f486, [%r27+32];
	ld.shared.f32 	%f487, [%r27+44];
	ld.shared.f32 	%f488, [%r27+56];
	ld.shared.f32 	%f489, [%r27+68];
	ld.shared.f32 	%f490, [%r27+80];
	ld.shared.f32 	%f491, [%r27+92];
	ld.shared.f32 	%f492, [%r27+104];
	ld.shared.f32 	%f493, [%r27+116];
	ld.shared.f32 	%f494, [%r27+128];
	ld.shared.f32 	%f495, [%r27+140];
	ld.shared.f32 	%f496, [%r27+152];
	ld.shared.f32 	%f497, [%r27+164];
	ld.shared.f32 	%f498, [%r27+176];
	ld.shared.f32 	%f499, [%r27+188];
	ld.shared.f32 	%f500, [%r27+200];
	ld.shared.f32 	%f501, [%r27+212];
	ld.shared.f32 	%f502, [%r27+224];
	ld.shared.f32 	%f503, [%r27+236];
	ld.shared.f32 	%f504, [%r27+248];
	ld.shared.f32 	%f505, [%r27+260];
	ld.shared.f32 	%f506, [%r27+272];
	ld.shared.f32 	%f507, [%r27+284];
	fma.rn.f32 	%f508, %f460, %f484, %f459;
	fma.rn.f32 	%f509, %f461, %f485, %f508;
	fma.rn.f32 	%f510, %f462, %f486, %f509;
	fma.rn.f32 	%f511, %f463, %f487, %f510;
	fma.rn.f32 	%f512, %f464, %f488, %f511;
	fma.rn.f32 	%f513, %f465, %f489, %f512;
	fma.rn.f32 	%f514, %f466, %f490, %f513;
	fma.rn.f32 	%f515, %f467, %f491, %f514;
	fma.rn.f32 	%f516, %f468, %f492, %f515;
	fma.rn.f32 	%f517, %f469, %f493, %f516;
	fma.rn.f32 	%f518, %f470, %f494, %f517;
	fma.rn.f32 	%f519, %f471, %f495, %f518;
	fma.rn.f32 	%f520, %f472, %f496, %f519;
	fma.rn.f32 	%f521, %f473, %f497, %f520;
	fma.rn.f32 	%f522, %f474, %f498, %f521;
	fma.rn.f32 	%f523, %f475, %f499, %f522;
	fma.rn.f32 	%f524, %f476, %f500, %f523;
	fma.rn.f32 	%f525, %f477, %f501, %f524;
	fma.rn.f32 	%f526, %f478, %f502, %f525;
	fma.rn.f32 	%f527, %f479, %f503, %f526;
	fma.rn.f32 	%f528, %f480, %f504, %f527;
	fma.rn.f32 	%f529, %f481, %f505, %f528;
	fma.rn.f32 	%f530, %f482, %f506, %f529;
	fma.rn.f32 	%f39, %f483, %f507, %f530;
	bar.sync 	0;
	mov.f32 	%f784, 0f00000000;
	@%p132 bra 	$L__BB0_59;
	ld.global.nc.f32 	%f784, [%rd4];
$L__BB0_59:
	st.shared.f32 	[%r4], %f784;
	mov.f32 	%f785, 0f00000000;
	@%p133 bra 	$L__BB0_61;
	ld.global.nc.f32 	%f785, [%rd5];
$L__BB0_61:
	st.shared.f32 	[%r4+4], %f785;
	mov.f32 	%f786, 0f00000000;
	@%p134 bra 	$L__BB0_63;
	ld.global.nc.f32 	%f786, [%rd6];
$L__BB0_63:
	st.shared.f32 	[%r4+8], %f786;
	mov.f32 	%f787, 0f00000000;
	@%p135 bra 	$L__BB0_65;
	ld.global.nc.f32 	%f787, [%rd7];
$L__BB0_65:
	st.shared.f32 	[%r4+12], %f787;
	mov.f32 	%f788, 0f00000000;
	@%p136 bra 	$L__BB0_67;
	ld.global.nc.f32 	%f788, [%rd8];
$L__BB0_67:
	st.shared.f32 	[%r4+16], %f788;
	mov.f32 	%f789, 0f00000000;
	@%p137 bra 	$L__BB0_69;
	mul.wide.s32 	%rd38, %r167, 4;
	add.s64 	%rd39, %rd2, %rd38;
	ld.global.nc.f32 	%f789, [%rd39];
$L__BB0_69:
	st.shared.f32 	[%r4+20], %f789;
	mov.f32 	%f790, 0f00000000;
	@%p138 bra 	$L__BB0_71;
	mul.wide.s32 	%rd40, %r169, 4;
	add.s64 	%rd41, %rd2, %rd40;
	ld.global.nc.f32 	%f790, [%rd41];
$L__BB0_71:
	st.shared.f32 	[%r4+24], %f790;
	mov.f32 	%f791, 0f00000000;
	@%p139 bra 	$L__BB0_73;
	mul.wide.s32 	%rd42, %r172, 4;
	add.s64 	%rd43, %rd2, %rd42;
	ld.global.nc.f32 	%f791, [%rd43];
$L__BB0_73:
	st.shared.f32 	[%r4+28], %f791;
	mov.f32 	%f792, 0f00000000;
	@%p140 bra 	$L__BB0_75;
	mul.wide.s32 	%rd44, %r175, 4;
	add.s64 	%rd45, %rd2, %rd44;
	ld.global.nc.f32 	%f792, [%rd45];
$L__BB0_75:
	st.shared.f32 	[%r4+32], %f792;
	ld.global.nc.f32 	%f539, [%rd50+-56];
	st.shared.f32 	[%r6], %f539;
	ld.global.nc.f32 	%f540, [%rd50+-44];
	st.shared.f32 	[%r6+4], %f540;
	ld.global.nc.f32 	%f541, [%rd50+-32];
	st.shared.f32 	[%r6+8], %f541;
	ld.global.nc.f32 	%f542, [%rd50+-20];
	st.shared.f32 	[%r6+12], %f542;
	ld.global.nc.f32 	%f543, [%rd50+-8];
	st.shared.f32 	[%r6+16], %f543;
	ld.global.nc.f32 	%f544, [%rd50+4];
	st.shared.f32 	[%r6+20], %f544;
	@%p28 bra 	$L__BB0_77;
	ld.global.nc.f32 	%f545, [%rd50+16];
	st.shared.f32 	[%r6+24], %f545;
$L__BB0_77:
	@%p29 bra 	$L__BB0_79;
	ld.global.nc.f32 	%f546, [%rd50+28];
	st.shared.f32 	[%r6+28], %f546;
$L__BB0_79:
	@%p30 bra 	$L__BB0_81;
	ld.global.nc.f32 	%f547, [%rd50+40];
	st.shared.f32 	[%r6+32], %f547;
$L__BB0_81:
	@%p31 bra 	$L__BB0_83;
	ld.global.nc.f32 	%f548, [%rd50+52];
	st.shared.f32 	[%r6+36], %f548;
$L__BB0_83:
	@%p32 bra 	$L__BB0_85;
	ld.global.nc.f32 	%f549, [%rd50+64];
	st.shared.f32 	[%r6+40], %f549;
$L__BB0_85:
	bar.sync 	0;
	ld.shared.f32 	%f550, [%r26];
	ld.shared.f32 	%f551, [%r26+84];
	ld.shared.f32 	%f552, [%r26+168];
	ld.shared.f32 	%f553, [%r26+252];
	ld.shared.f32 	%f554, [%r26+336];
	ld.shared.f32 	%f555, [%r26+420];
	ld.shared.f32 	%f556, [%r26+504];
	ld.shared.f32 	%f557, [%r26+588];
	ld.shared.f32 	%f558, [%r26+672];
	ld.shared.f32 	%f559, [%r26+756];
	ld.shared.f32 	%f560, [%r26+840];
	ld.shared.f32 	%f561, [%r26+924];
	ld.shared.f32 	%f562, [%r26+1008];
	ld.shared.f32 	%f563, [%r26+1092];
	ld.shared.f32 	%f564, [%r26+1176];
	ld.shared.f32 	%f565, [%r26+1260];
	ld.shared.f32 	%f566, [%r26+1344];
	ld.shared.f32 	%f567, [%r26+1428];
	ld.shared.f32 	%f568, [%r26+1512];
	ld.shared.f32 	%f569, [%r26+1596];
	ld.shared.f32 	%f570, [%r26+1680];
	ld.shared.f32 	%f571, [%r26+1764];
	ld.shared.f32 	%f572, [%r26+1848];
	ld.shared.f32 	%f573, [%r26+1932];
	ld.shared.f32 	%f574, [%r27];
	ld.shared.f32 	%f575, [%r27+12];
	ld.shared.f32 	%f576, [%r27+24];
	ld.shared.f32 	%f577, [%r27+36];
	ld.shared.f32 	%f578, [%r27+48];
	ld.shared.f32 	%f579, [%r27+60];
	ld.shared.f32 	%f580, [%r27+72];
	ld.shared.f32 	%f581, [%r27+84];
	ld.shared.f32 	%f582, [%r27+96];
	ld.shared.f32 	%f583, [%r27+108];
	ld.shared.f32 	%f584, [%r27+120];
	ld.shared.f32 	%f585, [%r27+132];
	ld.shared.f32 	%f586, [%r27+144];
	ld.shared.f32 	%f587, [%r27+156];
	ld.shared.f32 	%f588, [%r27+168];
	ld.shared.f32 	%f589, [%r27+180];
	ld.shared.f32 	%f590, [%r27+192];
	ld.shared.f32 	%f591, [%r27+204];
	ld.shared.f32 	%f592, [%r27+216];
	ld.shared.f32 	%f593, [%r27+228];
	ld.shared.f32 	%f594, [%r27+240];
	ld.shared.f32 	%f595, [%r27+252];
	ld.shared.f32 	%f596, [%r27+264];
	ld.shared.f32 	%f597, [%r27+276];
	fma.rn.f32 	%f598, %f550, %f574, %f39;
	fma.rn.f32 	%f599, %f551, %f575, %f598;
	fma.rn.f32 	%f600, %f552, %f576, %f599;
	fma.rn.f32 	%f601, %f553, %f577, %f600;
	fma.rn.f32 	%f602, %f554, %f578, %f601;
	fma.rn.f32 	%f603, %f555, %f579, %f602;
	fma.rn.f32 	%f604, %f556, %f580, %f603;
	fma.rn.f32 	%f605, %f557, %f581, %f604;
	fma.rn.f32 	%f606, %f558, %f582, %f605;
	fma.rn.f32 	%f607, %f559, %f583, %f606;
	fma.rn.f32 	%f608, %f560, %f584, %f607;
	fma.rn.f32 	%f609, %f561, %f585, %f608;
	fma.rn.f32 	%f610, %f562, %f586, %f609;
	fma.rn.f32 	%f611, %f563, %f587, %f610;
	fma.rn.f32 	%f612, %f564, %f588, %f611;
	fma.rn.f32 	%f613, %f565, %f589, %f612;
	fma.rn.f32 	%f614, %f566, %f590, %f613;
	fma.rn.f32 	%f615, %f567, %f591, %f614;
	fma.rn.f32 	%f616, %f568, %f592, %f615;
	fma.rn.f32 	%f617, %f569, %f593, %f616;
	fma.rn.f32 	%f618, %f570, %f594, %f617;
	fma.rn.f32 	%f619, %f571, %f595, %f618;
	fma.rn.f32 	%f620, %f572, %f596, %f619;
	fma.rn.f32 	%f621, %f573, %f597, %f620;
	ld.shared.f32 	%f622, [%r26+28];
	ld.shared.f32 	%f623, [%r26+112];
	ld.shared.f32 	%f624, [%r26+196];
	ld.shared.f32 	%f625, [%r26+280];
	ld.shared.f32 	%f626, [%r26+364];
	ld.shared.f32 	%f627, [%r26+448];
	ld.shared.f32 	%f628, [%r26+532];
	ld.shared.f32 	%f629, [%r26+616];
	ld.shared.f32 	%f630, [%r26+700];
	ld.shared.f32 	%f631, [%r26+784];
	ld.shared.f32 	%f632, [%r26+868];
	ld.shared.f32 	%f633, [%r26+952];
	ld.shared.f32 	%f634, [%r26+1036];
	ld.shared.f32 	%f635, [%r26+1120];
	ld.shared.f32 	%f636, [%r26+1204];
	ld.shared.f32 	%f637, [%r26+1288];
	ld.shared.f32 	%f638, [%r26+1372];
	ld.shared.f32 	%f639, [%r26+1456];
	ld.shared.f32 	%f640, [%r26+1540];
	ld.shared.f32 	%f641, [%r26+1624];
	ld.shared.f32 	%f642, [%r26+1708];
	ld.shared.f32 	%f643, [%r26+1792];
	ld.shared.f32 	%f644, [%r26+1876];
	ld.shared.f32 	%f645, [%r26+1960];
	ld.shared.f32 	%f646, [%r27+4];
	ld.shared.f32 	%f647, [%r27+16];
	ld.shared.f32 	%f648, [%r27+28];
	ld.shared.f32 	%f649, [%r27+40];
	ld.shared.f32 	%f650, [%r27+52];
	ld.shared.f32 	%f651, [%r27+64];
	ld.shared.f32 	%f652, [%r27+76];
	ld.shared.f32 	%f653, [%r27+88];
	ld.shared.f32 	%f654, [%r27+100];
	ld.shared.f32 	%f655, [%r27+112];
	ld.shared.f32 	%f656, [%r27+124];
	ld.shared.f32 	%f657, [%r27+136];
	ld.shared.f32 	%f658, [%r27+148];
	ld.shared.f32 	%f659, [%r27+160];
	ld.shared.f32 	%f660, [%r27+172];
	ld.shared.f32 	%f661, [%r27+184];
	ld.shared.f32 	%f662, [%r27+196];
	ld.shared.f32 	%f663, [%r27+208];
	ld.shared.f32 	%f664, [%r27+220];
	ld.shared.f32 	%f665, [%r27+232];
	ld.shared.f32 	%f666, [%r27+244];
	ld.shared.f32 	%f667, [%r27+256];
	ld.shared.f32 	%f668, [%r27+268];
	ld.shared.f32 	%f669, [%r27+280];
	fma.rn.f32 	%f670, %f622, %f646, %f621;
	fma.rn.f32 	%f671, %f623, %f647, %f670;
	fma.rn.f32 	%f672, %f624, %f648, %f671;
	fma.rn.f32 	%f673, %f625, %f649, %f672;
	fma.rn.f32 	%f674, %f626, %f650, %f673;
	fma.rn.f32 	%f675, %f627, %f651, %f674;
	fma.rn.f32 	%f676, %f628, %f652, %f675;
	fma.rn.f32 	%f677, %f629, %f653, %f676;
	fma.rn.f32 	%f678, %f630, %f654, %f677;
	fma.rn.f32 	%f679, %f631, %f655, %f678;
	fma.rn.f32 	%f680, %f632, %f656, %f679;
	fma.rn.f32 	%f681, %f633, %f657, %f680;
	fma.rn.f32 	%f682, %f634, %f658, %f681;
	fma.rn.f32 	%f683, %f635, %f659, %f682;
	fma.rn.f32 	%f684, %f636, %f660, %f683;
	fma.rn.f32 	%f685, %f637, %f661, %f684;
	fma.rn.f32 	%f686, %f638, %f662, %f685;
	fma.rn.f32 	%f687, %f639, %f663, %f686;
	fma.rn.f32 	%f688, %f640, %f664, %f687;
	fma.rn.f32 	%f689, %f641, %f665, %f688;
	fma.rn.f32 	%f690, %f642, %f666, %f689;
	fma.rn.f32 	%f691, %f643, %f667, %f690;
	fma.rn.f32 	%f692, %f644, %f668, %f691;
	fma.rn.f32 	%f693, %f645, %f669, %f692;
	ld.shared.f32 	%f694, [%r26+56];
	ld.shared.f32 	%f695, [%r26+140];
	ld.shared.f32 	%f696, [%r26+224];
	ld.shared.f32 	%f697, [%r26+308];
	ld.shared.f32 	%f698, [%r26+392];
	ld.shared.f32 	%f699, [%r26+476];
	ld.shared.f32 	%f700, [%r26+560];
	ld.shared.f32 	%f701, [%r26+644];
	ld.shared.f32 	%f702, [%r26+728];
	ld.shared.f32 	%f703, [%r26+812];
	ld.shared.f32 	%f704, [%r26+896];
	ld.shared.f32 	%f705, [%r26+980];
	ld.shared.f32 	%f706, [%r26+1064];
	ld.shared.f32 	%f707, [%r26+1148];
	ld.shared.f32 	%f708, [%r26+1232];
	ld.shared.f32 	%f709, [%r26+1316];
	ld.shared.f32 	%f710, [%r26+1400];
	ld.shared.f32 	%f711, [%r26+1484];
	ld.shared.f32 	%f712, [%r26+1568];
	ld.shared.f32 	%f713, [%r26+1652];
	ld.shared.f32 	%f714, [%r26+1736];
	ld.shared.f32 	%f715, [%r26+1820];
	ld.shared.f32 	%f716, [%r26+1904];
	ld.shared.f32 	%f717, [%r26+1988];
	ld.shared.f32 	%f718, [%r27+8];
	ld.shared.f32 	%f719, [%r27+20];
	ld.shared.f32 	%f720, [%r27+32];
	ld.shared.f32 	%f721, [%r27+44];
	ld.shared.f32 	%f722, [%r27+56];
	ld.shared.f32 	%f723, [%r27+68];
	ld.shared.f32 	%f724, [%r27+80];
	ld.shared.f32 	%f725, [%r27+92];
	ld.shared.f32 	%f726, [%r27+104];
	ld.shared.f32 	%f727, [%r27+116];
	ld.shared.f32 	%f728, [%r27+128];
	ld.shared.f32 	%f729, [%r27+140];
	ld.shared.f32 	%f730, [%r27+152];
	ld.shared.f32 	%f731, [%r27+164];
	ld.shared.f32 	%f732, [%r27+176];
	ld.shared.f32 	%f733, [%r27+188];
	ld.shared.f32 	%f734, [%r27+200];
	ld.shared.f32 	%f735, [%r27+212];
	ld.shared.f32 	%f736, [%r27+224];
	ld.shared.f32 	%f737, [%r27+236];
	ld.shared.f32 	%f738, [%r27+248];
	ld.shared.f32 	%f739, [%r27+260];
	ld.shared.f32 	%f740, [%r27+272];
	ld.shared.f32 	%f741, [%r27+284];
	fma.rn.f32 	%f742, %f694, %f718, %f693;
	fma.rn.f32 	%f743, %f695, %f719, %f742;
	fma.rn.f32 	%f744, %f696, %f720, %f743;
	fma.rn.f32 	%f745, %f697, %f721, %f744;
	fma.rn.f32 	%f746, %f698, %f722, %f745;
	fma.rn.f32 	%f747, %f699, %f723, %f746;
	fma.rn.f32 	%f748, %f700, %f724, %f747;
	fma.rn.f32 	%f749, %f701, %f725, %f748;
	fma.rn.f32 	%f750, %f702, %f726, %f749;
	fma.rn.f32 	%f751, %f703, %f727, %f750;
	fma.rn.f32 	%f752, %f704, %f728, %f751;
	fma.rn.f32 	%f753, %f705, %f729, %f752;
	fma.rn.f32 	%f754, %f706, %f730, %f753;
	fma.rn.f32 	%f755, %f707, %f731, %f754;
	fma.rn.f32 	%f756, %f708, %f732, %f755;
	fma.rn.f32 	%f757, %f709, %f733, %f756;
	fma.rn.f32 	%f758, %f710, %f734, %f757;
	fma.rn.f32 	%f759, %f711, %f735, %f758;
	fma.rn.f32 	%f760, %f712, %f736, %f759;
	fma.rn.f32 	%f761, %f713, %f737, %f760;
	fma.rn.f32 	%f762, %f714, %f738, %f761;
	fma.rn.f32 	%f763, %f715, %f739, %f762;
	fma.rn.f32 	%f764, %f716, %f740, %f763;
	fma.rn.f32 	%f765, %f717, %f741, %f764;
	add.s32 	%r176, %r176, 1;
	add.s64 	%rd50, %rd50, 864;
	add.s32 	%r175, %r175, 1176;
	add.s32 	%r174, %r174, 1176;
	add.s32 	%r173, %r173, 1176;
	add.s32 	%r172, %r172, 1176;
	add.s32 	%r171, %r171, 1176;
	add.s32 	%r170, %r170, 1176;
	add.s32 	%r169, %r169, 1176;
	add.s32 	%r168, %r168, 1176;
	add.s32 	%r167, %r167, 1176;
	setp.ne.s32 	%p141, %r176, 4;
	@%p141 bra 	$L__BB0_1;
	ld.param.u64 	%rd49, [default_function_kernel0_param_2];
	cvta.to.global.u64 	%rd46, %rd49;
	mad.lo.s32 	%r164, %r2, 49, %r1;
	mad.lo.s32 	%r165, %r5, 392, %r164;
	add.s32 	%r166, %r165, %r3;
	mul.wide.u32 	%rd47, %r166, 4;
	add.s64 	%rd48, %rd46, %rd47;
	st.global.f32 	[%rd48], %f765;
	ret;

}
	// .globl	_Z6conv2dPfPKfS_
.visible .entry _Z6conv2dPfPKfS_(
	.param .u64 .ptr .align 1 _Z6conv2dPfPKfS__param_0,
	.param .u64 .ptr .align 1 _Z6conv2dPfPKfS__param_1,
	.param .u64 .ptr .align 1 _Z6conv2dPfPKfS__param_2
)
{
	.reg .pred 	%p<23>;
	.reg .b16 	%rs<33>;
	.reg .b32 	%r<298>;
	.reg .b32 	%f<448>;
	.reg .b64 	%rd<139>;

	ld.param.u64 	%rd4, [_Z6conv2dPfPKfS__param_0];
	ld.param.u64 	%rd2, [_Z6conv2dPfPKfS__param_1];
	ld.param.u64 	%rd3, [_Z6conv2dPfPKfS__param_2];
	cvta.to.global.u64 	%rd1, %rd4;
	mov.u32 	%r57, %ctaid.x;
	mul.hi.u32 	%r58, %r57, -1840700269;
	shr.u32 	%r1, %r58, 2;
	mul.lo.s32 	%r59, %r1, 7;
	sub.s32 	%r2, %r57, %r59;
	mov.u32 	%r3, %tid.x;
	shr.u32 	%r4, %r3, 6;
	and.b32  	%r5, %r3, 63;
	setp.gt.u32 	%p1, %r3, 431;
	@%p1 bra 	$L__BB1_7;
	mov.u32 	%r6, %ntid.x;
	add.s32 	%r60, %r3, %r6;
	max.u32 	%r61, %r60, 432;
	setp.lt.u32 	%p2, %r60, 432;
	selp.u32 	%r62, 1, 0, %p2;
	add.s32 	%r63, %r60, %r62;
	sub.s32 	%r64, %r61, %r63;
	div.u32 	%r65, %r64, %r6;
	add.s32 	%r7, %r65, %r62;
	and.b32  	%r66, %r7, 3;
	setp.eq.s32 	%p3, %r66, 3;
	mov.u32 	%r290, %r3;
	@%p3 bra 	$L__BB1_4;
	add.s32 	%r68, %r7, 1;
	and.b32  	%r8, %r68, 3;
	mov.b32 	%r289, 0;
	mov.u32 	%r290, %r3;
$L__BB1_3:
	.pragma "nounroll";
	shl.b32 	%r69, %r290, 2;
	mov.u32 	%r70, shared_input;
	add.s32 	%r71, %r70, %r69;
	mov.b32 	%r72, 0;
	st.shared.u32 	[%r71], %r72;
	add.s32 	%r290, %r290, %r6;
	add.s32 	%r289, %r289, 1;
	setp.ne.s32 	%p4, %r289, %r8;
	@%p4 bra 	$L__BB1_3;
$L__BB1_4:
	setp.lt.u32 	%p5, %r7, 3;
	@%p5 bra 	$L__BB1_7;
	mov.u32 	%r74, shared_input;
	shl.b32 	%r77, %r6, 2;
$L__BB1_6:
	shl.b32 	%r73, %r290, 2;
	add.s32 	%r75, %r74, %r73;
	mov.b32 	%r76, 0;
	st.shared.u32 	[%r75], %r76;
	add.s32 	%r78, %r75, %r77;
	st.shared.u32 	[%r78], %r76;
	add.s32 	%r79, %r78, %r77;
	st.shared.u32 	[%r79], %r76;
	add.s32 	%r80, %r79, %r77;
	st.shared.u32 	[%r80], %r76;
	add.s32 	%r290, %r77, %r290;
	setp.lt.u32 	%p6, %r290, 432;
	@%p6 bra 	$L__BB1_6;
$L__BB1_7:
	shl.b32 	%r16, %r1, 4;
	setp.ne.s32 	%p7, %r2, 0;
	max.u32 	%r17, %r2, 1;
	add.s32 	%r18, %r17, -1;
	min.u32 	%r19, %r2, 5;
	add.s32 	%r20, %r19, 2;
	bar.sync 	0;
	@%p7 bra 	$L__BB1_17;
	sub.s32 	%r156, %r20, %r18;
	mul.lo.s32 	%r21, %r156, 7;
	mul.lo.s32 	%r22, %r18, 7;
	mul.lo.s32 	%r157, %r19, 7;
	sub.s32 	%r158, %r157, %r5;
	mad.lo.s32 	%r159, %r17, -7, %r158;
	add.s32 	%r23, %r159, 20;
	and.b32  	%r24, %r23, 192;
	cvt.u16.u32 	%rs17, %r5;
	mul.lo.s16 	%rs18, %rs17, 37;
	shr.u16 	%rs19, %rs18, 7;
	and.b16  	%rs20, %rs19, 30;
	cvt.u32.u16 	%r160, %rs20;
	add.s32 	%r25, %r5, %r160;
	or.b32  	%r26, %r5, 64;
	cvt.u16.u32 	%rs21, %r26;
	mul.lo.s16 	%rs22, %rs21, 147;
	shr.u16 	%rs23, %rs22, 9;
	cvt.u32.u16 	%r161, %rs23;
	and.b32  	%r162, %r161, 62;
	add.s32 	%r27, %r26, %r162;
	or.b32  	%r28, %r5, 128;
	cvt.u16.u32 	%rs24, %r28;
	mul.lo.s16 	%rs25, %rs24, 37;
	shr.u16 	%rs26, %rs25, 8;
	sub.s16 	%rs27, %rs24, %rs26;
	and.b16  	%rs28, %rs27, 254;
	shr.u16 	%rs29, %rs28, 1;
	add.s16 	%rs30, %rs29, %rs26;
	shr.u16 	%rs31, %rs30, 1;
	and.b16  	%rs32, %rs31, 126;
	cvt.u32.u16 	%r163, %rs32;
	add.s32 	%r29, %r28, %r163;
	mov.u32 	%r295, %r4;
$L__BB1_9:
	mov.u32 	%r48, %r295;
	setp.ge.u32 	%p15, %r5, %r21;
	@%p15 bra 	$L__BB1_16;
	setp.eq.s32 	%p16, %r24, 192;
	add.s32 	%r164, %r16, %r48;
	mad.lo.s32 	%r49, %r164, 49, %r22;
	mul.lo.s32 	%r50, %r48, 27;
	mov.u32 	%r296, %r5;
	@%p16 bra 	$L__BB1_14;
	setp.eq.s32 	%p17, %r24, 0;
	add.s32 	%r51, %r49, %r5;
	mul.wide.u32 	%rd19, %r51, 4;
	add.s64 	%rd20, %rd1, %rd19;
	ld.global.nc.f32 	%f9, [%rd20];
	add.s32 	%r165, %r50, %r25;
	shl.b32 	%r166, %r165, 2;
	mov.u32 	%r167, shared_input;
	add.s32 	%r168, %r167, %r166;
	st.shared.f32 	[%r168+40], %f9;
	mov.u32 	%r296, %r26;
	@%p17 bra 	$L__BB1_14;
	setp.eq.s32 	%p18, %r24, 64;
	add.s32 	%r169, %r51, 64;
	mul.wide.u32 	%rd21, %r169, 4;
	add.s64 	%rd22, %rd1, %rd21;
	ld.global.nc.f32 	%f10, [%rd22];
	add.s32 	%r170, %r50, %r27;
	shl.b32 	%r171, %r170, 2;
	add.s32 	%r173, %r167, %r171;
	st.shared.f32 	[%r173+40], %f10;
	mov.u32 	%r296, %r28;
	@%p18 bra 	$L__BB1_14;
	or.b32  	%r296, %r5, 192;
	add.s32 	%r174, %r51, 128;
	mul.wide.u32 	%rd23, %r174, 4;
	add.s64 	%rd24, %rd1, %rd23;
	ld.global.nc.f32 	%f11, [%rd24];
	add.s32 	%r175, %r50, %r29;
	shl.b32 	%r176, %r175, 2;
	add.s32 	%r178, %r167, %r176;
	st.shared.f32 	[%r178+40], %f11;
$L__BB1_14:
	setp.lt.u32 	%p19, %r23, 192;
	@%p19 bra 	$L__BB1_16;
$L__BB1_15:
	mul.hi.u32 	%r179, %r296, 613566757;
	sub.s32 	%r180, %r296, %r179;
	shr.u32 	%r181, %r180, 1;
	add.s32 	%r182, %r181, %r179;
	shr.u32 	%r183, %r182, 2;
	mul.lo.s32 	%r184, %r183, 7;
	sub.s32 	%r185, %r296, %r184;
	add.s32 	%r186, %r49, %r296;
	mul.wide.u32 	%rd25, %r186, 4;
	add.s64 	%rd26, %rd1, %rd25;
	ld.global.nc.f32 	%f12, [%rd26];
	add.s32 	%r187, %r50, %r185;
	mad.lo.s32 	%r188, %r183, 9, %r187;
	shl.b32 	%r189, %r188, 2;
	mov.u32 	%r190, shared_input;
	add.s32 	%r191, %r190, %r189;
	st.shared.f32 	[%r191+40], %f12;
	add.s32 	%r192, %r296, 64;
	mul.hi.u32 	%r193, %r192, 613566757;
	sub.s32 	%r194, %r192, %r193;
	shr.u32 	%r195, %r194, 1;
	add.s32 	%r196, %r195, %r193;
	shr.u32 	%r197, %r196, 2;
	mul.lo.s32 	%r198, %r197, 7;
	sub.s32 	%r199, %r192, %r198;
	add.s32 	%r200, %r186, 64;
	mul.wide.u32 	%rd27, %r200, 4;
	add.s64 	%rd28, %rd1, %rd27;
	ld.global.nc.f32 	%f13, [%rd28];
	add.s32 	%r201, %r50, %r199;
	mad.lo.s32 	%r202, %r197, 9, %r201;
	shl.b32 	%r203, %r202, 2;
	add.s32 	%r204, %r190, %r203;
	st.shared.f32 	[%r204+40], %f13;
	add.s32 	%r205, %r296, 128;
	mul.hi.u32 	%r206, %r205, 613566757;
	sub.s32 	%r207, %r205, %r206;
	shr.u32 	%r208, %r207, 1;
	add.s32 	%r209, %r208, %r206;
	shr.u32 	%r210, %r209, 2;
	mul.lo.s32 	%r211, %r210, 7;
	sub.s32 	%r212, %r205, %r211;
	add.s32 	%r213, %r186, 128;
	mul.wide.u32 	%rd29, %r213, 4;
	add.s64 	%rd30, %rd1, %rd29;
	ld.global.nc.f32 	%f14, [%rd30];
	add.s32 	%r214, %r50, %r212;
	mad.lo.s32 	%r215, %r210, 9, %r214;
	shl.b32 	%r216, %r215, 2;
	add.s32 	%r217, %r190, %r216;
	st.shared.f32 	[%r217+40], %f14;
	add.s32 	%r218, %r296, 192;
	mul.hi.u32 	%r219, %r218, 613566757;
	sub.s32 	%r220, %r218, %r219;
	shr.u32 	%r221, %r220, 1;
	add.s32 	%r222, %r221, %r219;
	shr.u32 	%r223, %r222, 2;
	mul.lo.s32 	%r224, %r223, 7;
	sub.s32 	%r225, %r218, %r224;
	add.s32 	%r226, %r186, 192;
	mul.wide.u32 	%rd31, %r226, 4;
	add.s64 	%rd32, %rd1, %rd31;
	ld.global.nc.f32 	%f15, [%rd32];
	add.s32 	%r227, %r50, %r225;
	mad.lo.s32 	%r228, %r223, 9, %r227;
	shl.b32 	%r229, %r228, 2;
	add.s32 	%r230, %r190, %r229;
	st.shared.f32 	[%r230+40], %f15;
	add.s32 	%r296, %r296, 256;
	setp.lt.u32 	%p20, %r296, %r21;
	@%p20 bra 	$L__BB1_15;
$L__BB1_16:
	add.s32 	%r295, %r48, 7;
	setp.lt.u32 	%p21, %r48, 9;
	@%p21 bra 	$L__BB1_9;
	bra.uni 	$L__BB1_26;
$L__BB1_17:
	sub.s32 	%r81, %r20, %r18;
	mul.lo.s32 	%r30, %r81, 7;
	mul.lo.s32 	%r31, %r18, 7;
	mul.lo.s32 	%r82, %r19, 7;
	sub.s32 	%r83, %r82, %r5;
	mad.lo.s32 	%r84, %r17, -7, %r83;
	add.s32 	%r32, %r84, 20;
	and.b32  	%r33, %r32, 192;
	cvt.u16.u32 	%rs1, %r5;
	mul.lo.s16 	%rs2, %rs1, 37;
	shr.u16 	%rs3, %rs2, 7;
	and.b16  	%rs4, %rs3, 30;
	cvt.u32.u16 	%r85, %rs4;
	add.s32 	%r34, %r5, %r85;
	or.b32  	%r35, %r5, 64;
	cvt.u16.u32 	%rs5, %r35;
	mul.lo.s16 	%rs6, %rs5, 147;
	shr.u16 	%rs7, %rs6, 9;
	cvt.u32.u16 	%r86, %rs7;
	and.b32  	%r87, %r86, 62;
	add.s32 	%r36, %r35, %r87;
	or.b32  	%r37, %r5, 128;
	cvt.u16.u32 	%rs8, %r37;
	mul.lo.s16 	%rs9, %rs8, 37;
	shr.u16 	%rs10, %rs9, 8;
	sub.s16 	%rs11, %rs8, %rs10;
	and.b16  	%rs12, %rs11, 254;
	shr.u16 	%rs13, %rs12, 1;
	add.s16 	%rs14, %rs13, %rs10;
	shr.u16 	%rs15, %rs14, 1;
	and.b16  	%rs16, %rs15, 126;
	cvt.u32.u16 	%r88, %rs16;
	add.s32 	%r38, %r37, %r88;
	mov.u32 	%r292, %r4;
$L__BB1_18:
	mov.u32 	%r39, %r292;
	setp.ge.u32 	%p8, %r5, %r30;
	@%p8 bra 	$L__BB1_25;
	setp.eq.s32 	%p9, %r33, 192;
	add.s32 	%r89, %r16, %r39;
	mad.lo.s32 	%r40, %r89, 49, %r31;
	mul.lo.s32 	%r41, %r39, 27;
	mov.u32 	%r293, %r5;
	@%p9 bra 	$L__BB1_23;
	setp.eq.s32 	%p10, %r33, 0;
	add.s32 	%r42, %r40, %r5;
	mul.wide.u32 	%rd5, %r42, 4;
	add.s64 	%rd6, %rd1, %rd5;
	ld.global.nc.f32 	%f2, [%rd6];
	add.s32 	%r90, %r41, %r34;
	shl.b32 	%r91, %r90, 2;
	mov.u32 	%r92, shared_input;
	add.s32 	%r93, %r92, %r91;
	st.shared.f32 	[%r93+4], %f2;
	mov.u32 	%r293, %r35;
	@%p10 bra 	$L__BB1_23;
	setp.eq.s32 	%p11, %r33, 64;
	add.s32 	%r94, %r42, 64;
	mul.wide.u32 	%rd7, %r94, 4;
	add.s64 	%rd8, %rd1, %rd7;
	ld.global.nc.f32 	%f3, [%rd8];
	add.s32 	%r95, %r41, %r36;
	shl.b32 	%r96, %r95, 2;
	add.s32 	%r98, %r92, %r96;
	st.shared.f32 	[%r98+4], %f3;
	mov.u32 	%r293, %r37;
	@%p11 bra 	$L__BB1_23;
	or.b32  	%r293, %r5, 192;
	add.s32 	%r99, %r42, 128;
	mul.wide.u32 	%rd9, %r99, 4;
	add.s64 	%rd10, %rd1, %rd9;
	ld.global.nc.f32 	%f4, [%rd10];
	add.s32 	%r100, %r41, %r38;
	shl.b32 	%r101, %r100, 2;
	add.s32 	%r103, %r92, %r101;
	st.shared.f32 	[%r103+4], %f4;
$L__BB1_23:
	setp.lt.u32 	%p12, %r32, 192;
	@%p12 bra 	$L__BB1_25;
$L__BB1_24:
	mul.hi.u32 	%r104, %r293, 613566757;
	sub.s32 	%r105, %r293, %r104;
	shr.u32 	%r106, %r105, 1;
	add.s32 	%r107, %r106, %r104;
	shr.u32 	%r108, %r107, 2;
	mul.lo.s32 	%r109, %r108, 7;
	sub.s32 	%r110, %r293, %r109;
	add.s32 	%r111, %r40, %r293;
	mul.wide.u32 	%rd11, %r111, 4;
	add.s64 	%rd12, %rd1, %rd11;
	ld.global.nc.f32 	%f5, [%rd12];
	add.s32 	%r112, %r41, %r110;
	mad.lo.s32 	%r113, %r108, 9, %r112;
	shl.b32 	%r114, %r113, 2;
	mov.u32 	%r115, shared_input;
	add.s32 	%r116, %r115, %r114;
	st.shared.f32 	[%r116+4], %f5;
	add.s32 	%r117, %r293, 64;
	mul.hi.u32 	%r118, %r117, 613566757;
	sub.s32 	%r119, %r117, %r118;
	shr.u32 	%r120, %r119, 1;
	add.s32 	%r121, %r120, %r118;
	shr.u32 	%r122, %r121, 2;
	mul.lo.s32 	%r123, %r122, 7;
	sub.s32 	%r124, %r117, %r123;
	add.s32 	%r125, %r111, 64;
	mul.wide.u32 	%rd13, %r125, 4;
	add.s64 	%rd14, %rd1, %rd13;
	ld.global.nc.f32 	%f6, [%rd14];
	add.s32 	%r126, %r41, %r124;
	mad.lo.s32 	%r127, %r122, 9, %r126;
	shl.b32 	%r128, %r127, 2;
	add.s32 	%r129, %r115, %r128;
	st.shared.f32 	[%r129+4], %f6;
	add.s32 	%r130, %r293, 128;
	mul.hi.u32 	%r131, %r130, 613566757;
	sub.s32 	%r132, %r130, %r131;
	shr.u32 	%r133, %r132, 1;
	add.s32 	%r134, %r133, %r131;
	shr.u32 	%r135, %r134, 2;
	mul.lo.s32 	%r136, %r135, 7;
	sub.s32 	%r137, %r130, %r136;
	add.s32 	%r138, %r111, 128;
	mul.wide.u32 	%rd15, %r138, 4;
	add.s64 	%rd16, %rd1, %rd15;
	ld.global.nc.f32 	%f7, [%rd16];
	add.s32 	%r139, %r41, %r137;
	mad.lo.s32 	%r140, %r135, 9, %r139;
	shl.b32 	%r141, %r140, 2;
	add.s32 	%r142, %r115, %r141;
	st.shared.f32 	[%r142+4], %f7;
	add.s32 	%r143, %r293, 192;
	mul.hi.u32 	%r144, %r143, 613566757;
	sub.s32 	%r145, %r143, %r144;
	shr.u32 	%r146, %r145, 1;
	add.s32 	%r147, %r146, %r144;
	shr.u32 	%r148, %r147, 2;
	mul.lo.s32 	%r149, %r148, 7;
	sub.s32 	%r150, %r143, %r149;
	add.s32 	%r151, %r111, 192;
	mul.wide.u32 	%rd17, %r151, 4;
	add.s64 	%rd18, %rd1, %rd17;
	ld.global.nc.f32 	%f8, [%rd18];
	add.s32 	%r152, %r41, %r150;
	mad.lo.s32 	%r153, %r148, 9, %r152;
	shl.b32 	%r154, %r153, 2;
	add.s32 	%r155, %r115, %r154;
	st.shared.f32 	[%r155+4], %f8;
	add.s32 	%r293, %r293, 256;
	setp.lt.u32 	%p13, %r293, %r30;
	@%p13 bra 	$L__BB1_24;
$L__BB1_25:
	add.s32 	%r292, %r39, 7;
	setp.lt.u32 	%p14, %r39, 9;
	@%p14 bra 	$L__BB1_18;
$L__BB1_26:
	cvta.to.global.u64 	%rd33, %rd2;
	bar.sync 	0;
	mul.lo.s32 	%r231, %r1, 9216;
	or.b32  	%r232, %r231, %r5;
	mul.wide.u32 	%rd34, %r232, 4;
	add.s64 	%rd35, %rd33, %rd34;
	ld.global.nc.f32 	%f16, [%rd35];
	ld.global.nc.f32 	%f17, [%rd35+256];
	ld.global.nc.f32 	%f18, [%rd35+512];
	ld.global.nc.f32 	%f19, [%rd35+768];
	ld.global.nc.f32 	%f20, [%rd35+1024];
	ld.global.nc.f32 	%f21, [%rd35+1280];
	ld.global.nc.f32 	%f22, [%rd35+1536];
	ld.global.nc.f32 	%f23, [%rd35+1792];
	ld.global.nc.f32 	%f24, [%rd35+2048];
	shl.b32 	%r233, %r4, 2;
	mov.u32 	%r234, shared_input;
	add.s32 	%r235, %r234, %r233;
	ld.shared.f32 	%f25, [%r235];
	fma.rn.f32 	%f26, %f25, %f16, 0f00000000;
	ld.shared.f32 	%f27, [%r235+4];
	fma.rn.f32 	%f28, %f27, %f17, %f26;
	ld.shared.f32 	%f29, [%r235+8];
	fma.rn.f32 	%f30, %f29, %f18, %f28;
	ld.shared.f32 	%f31, [%r235+36];
	fma.rn.f32 	%f32, %f31, %f19, %f30;
	ld.shared.f32 	%f33, [%r235+40];
	fma.rn.f32 	%f34, %f33, %f20, %f32;
	ld.shared.f32 	%f35, [%r235+44];
	fma.rn.f32 	%f36, %f35, %f21, %f34;
	ld.shared.f32 	%f37, [%r235+72];
	fma.rn.f32 	%f38, %f37, %f22, %f36;
	ld.shared.f32 	%f39, [%r235+76];
	fma.rn.f32 	%f40, %f39, %f23, %f38;
	ld.shared.f32 	%f41, [%r235+80];
	fma.rn.f32 	%f42, %f41, %f24, %f40;
	ld.global.nc.f32 	%f43, [%rd35+2304];
	ld.global.nc.f32 	%f44, [%rd35+2560];
	ld.global.nc.f32 	%f45, [%rd35+2816];
	ld.global.nc.f32 	%f46, [%rd35+3072];
	ld.global.nc.f32 	%f47, [%rd35+3328];
	ld.global.nc.f32 	%f48, [%rd35+3584];
	ld.global.nc.f32 	%f49, [%rd35+3840];
	add.s32 	%r236, %r232, 1024;
	mul.wide.u32 	%rd36, %r236, 4;
	add.s64 	%rd37, %rd33, %rd36;
	ld.global.nc.f32 	%f50, [%rd37];
	add.s32 	%r237, %r232, 1088;
	mul.wide.u32 	%rd38, %r237, 4;
	add.s64 	%rd39, %rd33, %rd38;
	ld.global.nc.f32 	%f51, [%rd39];
	ld.shared.f32 	%f52, [%r235+108];
	fma.rn.f32 	%f53, %f52, %f43, %f42;
	ld.shared.f32 	%f54, [%r235+112];
	fma.rn.f32 	%f55, %f54, %f44, %f53;
	ld.shared.f32 	%f56, [%r235+116];
	fma.rn.f32 	%f57, %f56, %f45, %f55;
	ld.shared.f32 	%f58, [%r235+144];
	fma.rn.f32 	%f59, %f58, %f46, %f57;
	ld.shared.f32 	%f60, [%r235+148];
	fma.rn.f32 	%f61, %f60, %f47, %f59;
	ld.shared.f32 	%f62, [%r235+152];
	fma.rn.f32 	%f63, %f62, %f48, %f61;
	ld.shared.f32 	%f64, [%r235+180];
	fma.rn.f32 	%f65, %f64, %f49, %f63;
	ld.shared.f32 	%f66, [%r235+184];
	fma.rn.f32 	%f67, %f66, %f50, %f65;
	ld.shared.f32 	%f68, [%r235+188];
	fma.rn.f32 	%f69, %f68, %f51, %f67;
	add.s32 	%r238, %r232, 1152;
	mul.wide.u32 	%rd40, %r238, 4;
	add.s64 	%rd41, %rd33, %rd40;
	ld.global.nc.f32 	%f70, [%rd41];
	ld.global.nc.f32 	%f71, [%rd41+256];
	ld.global.nc.f32 	%f72, [%rd41+512];
	ld.global.nc.f32 	%f73, [%rd41+768];
	ld.global.nc.f32 	%f74, [%rd41+1024];
	ld.global.nc.f32 	%f75, [%rd41+1280];
	ld.global.nc.f32 	%f76, [%rd41+1536];
	ld.global.nc.f32 	%f77, [%rd41+1792];
	ld.global.nc.f32 	%f78, [%rd41+2048];
	ld.shared.f32 	%f79, [%r235+216];
	fma.rn.f32 	%f80, %f79, %f70, %f69;
	ld.shared.f32 	%f81, [%r235+220];
	fma.rn.f32 	%f82, %f81, %f71, %f80;
	ld.shared.f32 	%f83, [%r235+224];
	fma.rn.f32 	%f84, %f83, %f72, %f82;
	ld.shared.f32 	%f85, [%r235+252];
	fma.rn.f32 	%f86, %f85, %f73, %f84;
	ld.shared.f32 	%f87, [%r235+256];
	fma.rn.f32 	%f88, %f87, %f74, %f86;
	ld.shared.f32 	%f89, [%r235+260];
	fma.rn.f32 	%f90, %f89, %f75, %f88;
	ld.shared.f32 	%f91, [%r235+288];
	fma.rn.f32 	%f92, %f91, %f76, %f90;
	ld.shared.f32 	%f93, [%r235+292];
	fma.rn.f32 	%f94, %f93, %f77, %f92;
	ld.shared.f32 	%f95, [%r235+296];
	fma.rn.f32 	%f96, %f95, %f78, %f94;
	add.s32 	%r239, %r232, 1728;
	mul.wide.u32 	%rd42, %r239, 4;
	add.s64 	%rd43, %rd33, %rd42;
	ld.global.nc.f32 	%f97, [%rd43];
	ld.global.nc.f32 	%f98, [%rd43+256];
	ld.global.nc.f32 	%f99, [%rd43+512];
	ld.global.nc.f32 	%f100, [%rd43+768];
	ld.global.nc.f32 	%f101, [%rd43+1024];
	add.s32 	%r240, %r232, 2048;
	mul.wide.u32 	%rd44, %r240, 4;
	add.s64 	%rd45, %rd33, %rd44;
	ld.global.nc.f32 	%f102, [%rd45];
	add.s32 	%r241, %r232, 2112;
	mul.wide.u32 	%rd46, %r241, 4;
	add.s64 	%rd47, %rd33, %rd46;
	ld.global.nc.f32 	%f103, [%rd47];
	add.s32 	%r242, %r232, 2176;
	mul.wide.u32 	%rd48, %r242, 4;
	add.s64 	%rd49, %rd33, %rd48;
	ld.global.nc.f32 	%f104, [%rd49];
	add.s32 	%r243, %r232, 2240;
	mul.wide.u32 	%rd50, %r243, 4;
	add.s64 	%rd51, %rd33, %rd50;
	ld.global.nc.f32 	%f105, [%rd51];
	ld.shared.f32 	%f106, [%r235+324];
	fma.rn.f32 	%f107, %f106, %f97, %f96;
	ld.shared.f32 	%f108, [%r235+328];
	fma.rn.f32 	%f109, %f108, %f98, %f107;
	ld.shared.f32 	%f110, [%r235+332];
	fma.rn.f32 	%f111, %f110, %f99, %f109;
	ld.shared.f32 	%f112, [%r235+360];
	fma.rn.f32 	%f113, %f112, %f100, %f111;
	ld.shared.f32 	%f114, [%r235+364];
	fma.rn.f32 	%f115, %f114, %f101, %f113;
	ld.shared.f32 	%f116, [%r235+368];
	fma.rn.f32 	%f117, %f116, %f102, %f115;
	ld.shared.f32 	%f118, [%r235+396];
	fma.rn.f32 	%f119, %f118, %f103, %f117;
	ld.shared.f32 	%f120, [%r235+400];
	fma.rn.f32 	%f121, %f120, %f104, %f119;
	ld.shared.f32 	%f122, [%r235+404];
	fma.rn.f32 	%f123, %f122, %f105, %f121;
	add.s32 	%r244, %r232, 2304;
	mul.wide.u32 	%rd52, %r244, 4;
	add.s64 	%rd53, %rd33, %rd52;
	ld.global.nc.f32 	%f124, [%rd53];
	ld.global.nc.f32 	%f125, [%rd53+256];
	ld.global.nc.f32 	%f126, [%rd53+512];
	ld.global.nc.f32 	%f127, [%rd53+768];
	ld.global.nc.f32 	%f128, [%rd53+1024];
	ld.global.nc.f32 	%f129, [%rd53+1280];
	ld.global.nc.f32 	%f130, [%rd53+1536];
	ld.global.nc.f32 	%f131, [%rd53+1792];
	ld.global.nc.f32 	%f132, [%rd53+2048];
	ld.shared.f32 	%f133, [%r235+432];
	fma.rn.f32 	%f134, %f133, %f124, %f123;
	ld.shared.f32 	%f135, [%r235+436];
	fma.rn.f32 	%f136, %f135, %f125, %f134;
	ld.shared.f32 	%f137, [%r235+440];
	fma.rn.f32 	%f138, %f137, %f126, %f136;
	ld.shared.f32 	%f139, [%r235+468];
	fma.rn.f32 	%f140, %f139, %f127, %f138;
	ld.shared.f32 	%f141, [%r235+472];
	fma.rn.f32 	%f142, %f141, %f128, %f140;
	ld.shared.f32 	%f143, [%r235+476];
	fma.rn.f32 	%f144, %f143, %f129, %f142;
	ld.shared.f32 	%f145, [%r235+504];
	fma.rn.f32 	%f146, %f145, %f130, %f144;
	ld.shared.f32 	%f147, [%r235+508];
	fma.rn.f32 	%f148, %f147, %f131, %f146;
	ld.shared.f32 	%f149, [%r235+512];
	fma.rn.f32 	%f150, %f149, %f132, %f148;
	add.s32 	%r245, %r232, 2880;
	mul.wide.u32 	%rd54, %r245, 4;
	add.s64 	%rd55, %rd33, %rd54;
	ld.global.nc.f32 	%f151, [%rd55];
	ld.global.nc.f32 	%f152, [%rd55+256];
	ld.global.nc.f32 	%f153, [%rd55+512];
	add.s32 	%r246, %r232, 3072;
	mul.wide.u32 	%rd56, %r246, 4;
	add.s64 	%rd57, %rd33, %rd56;
	ld.global.nc.f32 	%f154, [%rd57];
	add.s32 	%r247, %r232, 3136;
	mul.wide.u32 	%rd58, %r247, 4;
	add.s64 	%rd59, %rd33, %rd58;
	ld.global.nc.f32 	%f155, [%rd59];
	add.s32 	%r248, %r232, 3200;
	mul.wide.u32 	%rd60, %r248, 4;
	add.s64 	%rd61, %rd33, %rd60;
	ld.global.nc.f32 	%f156, [%rd61];
	add.s32 	%r249, %r232, 3264;
	mul.wide.u32 	%rd62, %r249, 4;
	add.s64 	%rd63, %rd33, %rd62;
	ld.global.nc.f32 	%f157, [%rd63];
	add.s32 	%r250, %r232, 3328;
	mul.wide.u32 	%rd64, %r250, 4;
	add.s64 	%rd65, %rd33, %rd64;
	ld.global.nc.f32 	%f158, [%rd65];
	add.s32 	%r251, %r232, 3392;
	mul.wide.u32 	%rd66, %r251, 4;
	add.s64 	%rd67, %rd33, %rd66;
	ld.global.nc.f32 	%f159, [%rd67];
	ld.shared.f32 	%f160, [%r235+540];
	fma.rn.f32 	%f161, %f160, %f151, %f150;
	ld.shared.f32 	%f162, [%r235+544];
	fma.rn.f32 	%f163, %f162, %f152, %f161;
	ld.shared.f32 	%f164, [%r235+548];
	fma.rn.f32 	%f165, %f164, %f153, %f163;
	ld.shared.f32 	%f166, [%r235+576];
	fma.rn.f32 	%f167, %f166, %f154, %f165;
	ld.shared.f32 	%f168, [%r235+580];
	fma.rn.f32 	%f169, %f168, %f155, %f167;
	ld.shared.f32 	%f170, [%r235+584];
	fma.rn.f32 	%f171, %f170, %f156, %f169;
	ld.shared.f32 	%f172, [%r235+612];
	fma.rn.f32 	%f173, %f172, %f157, %f171;
	ld.shared.f32 	%f174, [%r235+616];
	fma.rn.f32 	%f175, %f174, %f158, %f173;
	ld.shared.f32 	%f176, [%r235+620];
	fma.rn.f32 	%f177, %f176, %f159, %f175;
	add.s32 	%r252, %r232, 3456;
	mul.wide.u32 	%rd68, %r252, 4;
	add.s64 	%rd69, %rd33, %rd68;
	ld.global.nc.f32 	%f178, [%rd69];
	ld.global.nc.f32 	%f179, [%rd69+256];
	ld.global.nc.f32 	%f180, [%rd69+512];
	ld.global.nc.f32 	%f181, [%rd69+768];
	ld.global.nc.f32 	%f182, [%rd69+1024];
	ld.global.nc.f32 	%f183, [%rd69+1280];
	ld.global.nc.f32 	%f184, [%rd69+1536];
	ld.global.nc.f32 	%f185, [%rd69+1792];
	ld.global.nc.f32 	%f186, [%rd69+2048];
	ld.shared.f32 	%f187, [%r235+648];
	fma.rn.f32 	%f188, %f187, %f178, %f177;
	ld.shared.f32 	%f189, [%r235+652];
	fma.rn.f32 	%f190, %f189, %f179, %f188;
	ld.shared.f32 	%f191, [%r235+656];
	fma.rn.f32 	%f192, %f191, %f180, %f190;
	ld.shared.f32 	%f193, [%r235+684];
	fma.rn.f32 	%f194, %f193, %f181, %f192;
	ld.shared.f32 	%f195, [%r235+688];
	fma.rn.f32 	%f196, %f195, %f182, %f194;
	ld.shared.f32 	%f197, [%r235+692];
	fma.rn.f32 	%f198, %f197, %f183, %f196;
	ld.shared.f32 	%f199, [%r235+720];
	fma.rn.f32 	%f200, %f199, %f184, %f198;
	ld.shared.f32 	%f201, [%r235+724];
	fma.rn.f32 	%f202, %f201, %f185, %f200;
	ld.shared.f32 	%f203, [%r235+728];
	fma.rn.f32 	%f204, %f203, %f186, %f202;
	add.s32 	%r253, %r232, 4032;
	mul.wide.u32 	%rd70, %r253, 4;
	add.s64 	%rd71, %rd33, %rd70;
	ld.global.nc.f32 	%f205, [%rd71];
	add.s32 	%r254, %r232, 4096;
	mul.wide.u32 	%rd72, %r254, 4;
	add.s64 	%rd73, %rd33, %rd72;
	ld.global.nc.f32 	%f206, [%rd73];
	add.s32 	%r255, %r232, 4160;
	mul.wide.u32 	%rd74, %r255, 4;
	add.s64 	%rd75, %rd33, %rd74;
	ld.global.nc.f32 	%f207, [%rd75];
	add.s32 	%r256, %r232, 4224;
	mul.wide.u32 	%rd76, %r256, 4;
	add.s64 	%rd77, %rd33, %rd76;
	ld.global.nc.f32 	%f208, [%rd77];
	add.s32 	%r257, %r232, 4288;
	mul.wide.u32 	%rd78, %r257, 4;
	add.s64 	%rd79, %rd33, %rd78;
	ld.global.nc.f32 	%f209, [%rd79];
	add.s32 	%r258, %r232, 4352;
	mul.wide.u32 	%rd80, %r258, 4;
	add.s64 	%rd81, %rd33, %rd80;
	ld.global.nc.f32 	%f210, [%rd81];
	add.s32 	%r259, %r232, 4416;
	mul.wide.u32 	%rd82, %r259, 4;
	add.s64 	%rd83, %rd33, %rd82;
	ld.global.nc.f32 	%f211, [%rd83];
	add.s32 	%r260, %r232, 4480;
	mul.wide.u32 	%rd84, %r260, 4;
	add.s64 	%rd85, %rd33, %rd84;
	ld.global.nc.f32 	%f212, [%rd85];
	add.s32 	%r261, %r232, 4544;
	mul.wide.u32 	%rd86, %r261, 4;
	add.s64 	%rd87, %rd33, %rd86;
	ld.global.nc.f32 	%f213, [%rd87];
	ld.shared.f32 	%f214, [%r235+756];
	fma.rn.f32 	%f215, %f214, %f205, %f204;
	ld.shared.f32 	%f216, [%r235+760];
	fma.rn.f32 	%f217, %f216, %f206, %f215;
	ld.shared.f32 	%f218, [%r235+764];
	fma.rn.f32 	%f219, %f218, %f207, %f217;
	ld.shared.f32 	%f220, [%r235+792];
	fma.rn.f32 	%f221, %f220, %f208, %f219;
	ld.shared.f32 	%f222, [%r235+796];
	fma.rn.f32 	%f223, %f222, %f209, %f221;
	ld.shared.f32 	%f224, [%r235+800];
	fma.rn.f32 	%f225, %f224, %f210, %f223;
	ld.shared.f32 	%f226, [%r235+828];
	fma.rn.f32 	%f227, %f226, %f211, %f225;
	ld.shared.f32 	%f228, [%r235+832];
	fma.rn.f32 	%f229, %f228, %f212, %f227;
	ld.shared.f32 	%f230, [%r235+836];
	fma.rn.f32 	%f231, %f230, %f213, %f229;
	add.s32 	%r262, %r232, 4608;
	mul.wide.u32 	%rd88, %r262, 4;
	add.s64 	%rd89, %rd33, %rd88;
	ld.global.nc.f32 	%f232, [%rd89];
	ld.global.nc.f32 	%f233, [%rd89+256];
	ld.global.nc.f32 	%f234, [%rd89+512];
	ld.global.nc.f32 	%f235, [%rd89+768];
	ld.global.nc.f32 	%f236, [%rd89+1024];
	ld.global.nc.f32 	%f237, [%rd89+1280];
	ld.global.nc.f32 	%f238, [%rd89+1536];
	ld.global.nc.f32 	%f239, [%rd89+1792];
	add.s32 	%r263, %r232, 5120;
	mul.wide.u32 	%rd90, %r263, 4;
	add.s64 	%rd91, %rd33, %rd90;
	ld.global.nc.f32 	%f240, [%rd91];
	ld.shared.f32 	%f241, [%r235+864];
	fma.rn.f32 	%f242, %f241, %f232, %f231;
	ld.shared.f32 	%f243, [%r235+868];
	fma.rn.f32 	%f244, %f243, %f233, %f242;
	ld.shared.f32 	%f245, [%r235+872];
	fma.rn.f32 	%f246, %f245, %f234, %f244;
	ld.shared.f32 	%f247, [%r235+900];
	fma.rn.f32 	%f248, %f247, %f235, %f246;
	ld.shared.f32 	%f249, [%r235+904];
	fma.rn.f32 	%f250, %f249, %f236, %f248;
	ld.shared.f32 	%f251, [%r235+908];
	fma.rn.f32 	%f252, %f251, %f237, %f250;
	ld.shared.f32 	%f253, [%r235+936];
	fma.rn.f32 	%f254, %f253, %f238, %f252;
	ld.shared.f32 	%f255, [%r235+940];
	fma.rn.f32 	%f256, %f255, %f239, %f254;
	ld.shared.f32 	%f257, [%r235+944];
	fma.rn.f32 	%f258, %f257, %f240, %f256;
	add.s32 	%r264, %r232, 5184;
	mul.wide.u32 	%rd92, %r264, 4;
	add.s64 	%rd93, %rd33, %rd92;
	ld.global.nc.f32 	%f259, [%rd93];
	ld.global.nc.f32 	%f260, [%rd93+256];
	ld.global.nc.f32 	%f261, [%rd93+512];
	ld.global.nc.f32 	%f262, [%rd93+768];
	ld.global.nc.f32 	%f263, [%rd93+1024];
	ld.global.nc.f32 	%f264, [%rd93+1280];
	ld.global.nc.f32 	%f265, [%rd93+1536];
	ld.global.nc.f32 	%f266, [%rd93+1792];
	ld.global.nc.f32 	%f267, [%rd93+2048];
	ld.shared.f32 	%f268, [%r235+972];
	fma.rn.f32 	%f269, %f268, %f259, %f258;
	ld.shared.f32 	%f270, [%r235+976];
	fma.rn.f32 	%f271, %f270, %f260, %f269;
	ld.shared.f32 	%f272, [%r235+980];
	fma.rn.f32 	%f273, %f272, %f261, %f271;
	ld.shared.f32 	%f274, [%r235+1008];
	fma.rn.f32 	%f275, %f274, %f262, %f273;
	ld.shared.f32 	%f276, [%r235+1012];
	fma.rn.f32 	%f277, %f276, %f263, %f275;
	ld.shared.f32 	%f278, [%r235+1016];
	fma.rn.f32 	%f279, %f278, %f264, %f277;
	ld.shared.f32 	%f280, [%r235+1044];
	fma.rn.f32 	%f281, %f280, %f265, %f279;
	ld.shared.f32 	%f282, [%r235+1048];
	fma.rn.f32 	%f283, %f282, %f266, %f281;
	ld.shared.f32 	%f284, [%r235+1052];
	fma.rn.f32 	%f285, %f284, %f267, %f283;
	add.s32 	%r265, %r232, 5760;
	mul.wide.u32 	%rd94, %r265, 4;
	add.s64 	%rd95, %rd33, %rd94;
	ld.global.nc.f32 	%f286, [%rd95];
	ld.global.nc.f32 	%f287, [%rd95+256];
	ld.global.nc.f32 	%f288, [%rd95+512];
	ld.global.nc.f32 	%f289, [%rd95+768];
	ld.global.nc.f32 	%f290, [%rd95+1024];
	ld.global.nc.f32 	%f291, [%rd95+1280];
	add.s32 	%r266, %r232, 6144;
	mul.wide.u32 	%rd96, %r266, 4;
	add.s64 	%rd97, %rd33, %rd96;
	ld.global.nc.f32 	%f292, [%rd97];
	add.s32 	%r267, %r232, 6208;
	mul.wide.u32 	%rd98, %r267, 4;
	add.s64 	%rd99, %rd33, %rd98;
	ld.global.nc.f32 	%f293, [%rd99];
	add.s32 	%r268, %r232, 6272;
	mul.wide.u32 	%rd100, %r268, 4;
	add.s64 	%rd101, %rd33, %rd100;
	ld.global.nc.f32 	%f294, [%rd101];
	ld.shared.f32 	%f295, [%r235+1080];
	fma.rn.f32 	%f296, %f295, %f286, %f285;
	ld.shared.f32 	%f297, [%r235+1084];
	fma.rn.f32 	%f298, %f297, %f287, %f296;
	ld.shared.f32 	%f299, [%r235+1088];
	fma.rn.f32 	%f300, %f299, %f288, %f298;
	ld.shared.f32 	%f301, [%r235+1116];
	fma.rn.f32 	%f302, %f301, %f289, %f300;
	ld.shared.f32 	%f303, [%r235+1120];
	fma.rn.f32 	%f304, %f303, %f290, %f302;
	ld.shared.f32 	%f305, [%r235+1124];
	fma.rn.f32 	%f306, %f305, %f291, %f304;
	ld.shared.f32 	%f307, [%r235+1152];
	fma.rn.f32 	%f308, %f307, %f292, %f306;
	ld.shared.f32 	%f309, [%r235+1156];
	fma.rn.f32 	%f310, %f309, %f293, %f308;
	ld.shared.f32 	%f311, [%r235+1160];
	fma.rn.f32 	%f312, %f311, %f294, %f310;
	add.s32 	%r269, %r232, 6336;
	mul.wide.u32 	%rd102, %r269, 4;
	add.s64 	%rd103, %rd33, %rd102;
	ld.global.nc.f32 	%f313, [%rd103];
	ld.global.nc.f32 	%f314, [%rd103+256];
	ld.global.nc.f32 	%f315, [%rd103+512];
	ld.global.nc.f32 	%f316, [%rd103+768];
	ld.global.nc.f32 	%f317, [%rd103+1024];
	ld.global.nc.f32 	%f318, [%rd103+1280];
	ld.global.nc.f32 	%f319, [%rd103+1536];
	ld.global.nc.f32 	%f320, [%rd103+1792];
	ld.global.nc.f32 	%f321, [%rd103+2048];
	ld.shared.f32 	%f322, [%r235+1188];
	fma.rn.f32 	%f323, %f322, %f313, %f312;
	ld.shared.f32 	%f324, [%r235+1192];
	fma.rn.f32 	%f325, %f324, %f314, %f323;
	ld.shared.f32 	%f326, [%r235+1196];
	fma.rn.f32 	%f327, %f326, %f315, %f325;
	ld.shared.f32 	%f328, [%r235+1224];
	fma.rn.f32 	%f329, %f328, %f316, %f327;
	ld.shared.f32 	%f330, [%r235+1228];
	fma.rn.f32 	%f331, %f330, %f317, %f329;
	ld.shared.f32 	%f332, [%r235+1232];
	fma.rn.f32 	%f333, %f332, %f318, %f331;
	ld.shared.f32 	%f334, [%r235+1260];
	fma.rn.f32 	%f335, %f334, %f319, %f333;
	ld.shared.f32 	%f336, [%r235+1264];
	fma.rn.f32 	%f337, %f336, %f320, %f335;
	ld.shared.f32 	%f338, [%r235+1268];
	fma.rn.f32 	%f339, %f338, %f321, %f337;
	add.s32 	%r270, %r232, 6912;
	mul.wide.u32 	%rd104, %r270, 4;
	add.s64 	%rd105, %rd33, %rd104;
	ld.global.nc.f32 	%f340, [%rd105];
	ld.global.nc.f32 	%f341, [%rd105+256];
	ld.global.nc.f32 	%f342, [%rd105+512];
	ld.global.nc.f32 	%f343, [%rd105+768];
	add.s32 	%r271, %r232, 7168;
	mul.wide.u32 	%rd106, %r271, 4;
	add.s64 	%rd107, %rd33, %rd106;
	ld.global.nc.f32 	%f344, [%rd107];
	add.s32 	%r272, %r232, 7232;
	mul.wide.u32 	%rd108, %r272, 4;
	add.s64 	%rd109, %rd33, %rd108;
	ld.global.nc.f32 	%f345, [%rd109];
	add.s32 	%r273, %r232, 7296;
	mul.wide.u32 	%rd110, %r273, 4;
	add.s64 	%rd111, %rd33, %rd110;
	ld.global.nc.f32 	%f346, [%rd111];
	add.s32 	%r274, %r232, 7360;
	mul.wide.u32 	%rd112, %r274, 4;
	add.s64 	%rd113, %rd33, %rd112;
	ld.global.nc.f32 	%f347, [%rd113];
	add.s32 	%r275, %r232, 7424;
	mul.wide.u32 	%rd114, %r275, 4;
	add.s64 	%rd115, %rd33, %rd114;
	ld.global.nc.f32 	%f348, [%rd115];
	ld.shared.f32 	%f349, [%r235+1296];
	fma.rn.f32 	%f350, %f349, %f340, %f339;
	ld.shared.f32 	%f351, [%r235+1300];
	fma.rn.f32 	%f352, %f351, %f341, %f350;
	ld.shared.f32 	%f353, [%r235+1304];
	fma.rn.f32 	%f354, %f353, %f342, %f352;
	ld.shared.f32 	%f355, [%r235+1332];
	fma.rn.f32 	%f356, %f355, %f343, %f354;
	ld.shared.f32 	%f357, [%r235+1336];
	fma.rn.f32 	%f358, %f357, %f344, %f356;
	ld.shared.f32 	%f359, [%r235+1340];
	fma.rn.f32 	%f360, %f359, %f345, %f358;
	ld.shared.f32 	%f361, [%r235+1368];
	fma.rn.f32 	%f362, %f361, %f346, %f360;
	ld.shared.f32 	%f363, [%r235+1372];
	fma.rn.f32 	%f364, %f363, %f347, %f362;
	ld.shared.f32 	%f365, [%r235+1376];
	fma.rn.f32 	%f366, %f365, %f348, %f364;
	add.s32 	%r276, %r232, 7488;
	mul.wide.u32 	%rd116, %r276, 4;
	add.s64 	%rd117, %rd33, %rd116;
	ld.global.nc.f32 	%f367, [%rd117];
	ld.global.nc.f32 	%f368, [%rd117+256];
	ld.global.nc.f32 	%f369, [%rd117+512];
	ld.global.nc.f32 	%f370, [%rd117+768];
	ld.global.nc.f32 	%f371, [%rd117+1024];
	ld.global.nc.f32 	%f372, [%rd117+1280];
	ld.global.nc.f32 	%f373, [%rd117+1536];
	ld.global.nc.f32 	%f374, [%rd117+1792];
	ld.global.nc.f32 	%f375, [%rd117+2048];
	ld.shared.f32 	%f376, [%r235+1404];
	fma.rn.f32 	%f377, %f376, %f367, %f366;
	ld.shared.f32 	%f378, [%r235+1408];
	fma.rn.f32 	%f379, %f378, %f368, %f377;
	ld.shared.f32 	%f380, [%r235+1412];
	fma.rn.f32 	%f381, %f380, %f369, %f379;
	ld.shared.f32 	%f382, [%r235+1440];
	fma.rn.f32 	%f383, %f382, %f370, %f381;
	ld.shared.f32 	%f384, [%r235+1444];
	fma.rn.f32 	%f385, %f384, %f371, %f383;
	ld.shared.f32 	%f386, [%r235+1448];
	fma.rn.f32 	%f387, %f386, %f372, %f385;
	ld.shared.f32 	%f388, [%r235+1476];
	fma.rn.f32 	%f389, %f388, %f373, %f387;
	ld.shared.f32 	%f390, [%r235+1480];
	fma.rn.f32 	%f391, %f390, %f374, %f389;
	ld.shared.f32 	%f392, [%r235+1484];
	fma.rn.f32 	%f393, %f392, %f375, %f391;
	add.s32 	%r277, %r232, 8064;
	mul.wide.u32 	%rd118, %r277, 4;
	add.s64 	%rd119, %rd33, %rd118;
	ld.global.nc.f32 	%f394, [%rd119];
	ld.global.nc.f32 	%f395, [%rd119+256];
	add.s32 	%r278, %r232, 8192;
	mul.wide.u32 	%rd120, %r278, 4;
	add.s64 	%rd121, %rd33, %rd120;
	ld.global.nc.f32 	%f396, [%rd121];
	add.s32 	%r279, %r232, 8256;
	mul.wide.u32 	%rd122, %r279, 4;
	add.s64 	%rd123, %rd33, %rd122;
	ld.global.nc.f32 	%f397, [%rd123];
	add.s32 	%r280, %r232, 8320;
	mul.wide.u32 	%rd124, %r280, 4;
	add.s64 	%rd125, %rd33, %rd124;
	ld.global.nc.f32 	%f398, [%rd125];
	add.s32 	%r281, %r232, 8384;
	mul.wide.u32 	%rd126, %r281, 4;
	add.s64 	%rd127, %rd33, %rd126;
	ld.global.nc.f32 	%f399, [%rd127];
	add.s32 	%r282, %r232, 8448;
	mul.wide.u32 	%rd128, %r282, 4;
	add.s64 	%rd129, %rd33, %rd128;
	ld.global.nc.f32 	%f400, [%rd129];
	add.s32 	%r283, %r232, 8512;
	mul.wide.u32 	%rd130, %r283, 4;
	add.s64 	%rd131, %rd33, %rd130;
	ld.global.nc.f32 	%f401, [%rd131];
	add.s32 	%r284, %r232, 8576;
	mul.wide.u32 	%rd132, %r284, 4;
	add.s64 	%rd133, %rd33, %rd132;
	ld.global.nc.f32 	%f402, [%rd133];
	ld.shared.f32 	%f403, [%r235+1512];
	fma.rn.f32 	%f404, %f403, %f394, %f393;
	ld.shared.f32 	%f405, [%r235+1516];
	fma.rn.f32 	%f406, %f405, %f395, %f404;
	ld.shared.f32 	%f407, [%r235+1520];
	fma.rn.f32 	%f408, %f407, %f396, %f406;
	ld.shared.f32 	%f409, [%r235+1548];
	fma.rn.f32 	%f410, %f409, %f397, %f408;
	ld.shared.f32 	%f411, [%r235+1552];
	fma.rn.f32 	%f412, %f411, %f398, %f410;
	ld.shared.f32 	%f413, [%r235+1556];
	fma.rn.f32 	%f414, %f413, %f399, %f412;
	ld.shared.f32 	%f415, [%r235+1584];
	fma.rn.f32 	%f416, %f415, %f400, %f414;
	ld.shared.f32 	%f417, [%r235+1588];
	fma.rn.f32 	%f418, %f417, %f401, %f416;
	ld.shared.f32 	%f419, [%r235+1592];
	fma.rn.f32 	%f420, %f419, %f402, %f418;
	add.s32 	%r285, %r232, 8640;
	mul.wide.u32 	%rd134, %r285, 4;
	add.s64 	%rd135, %rd33, %rd134;
	ld.global.nc.f32 	%f421, [%rd135];
	ld.global.nc.f32 	%f422, [%rd135+256];
	ld.global.nc.f32 	%f423, [%rd135+512];
	ld.global.nc.f32 	%f424, [%rd135+768];
	ld.global.nc.f32 	%f425, [%rd135+1024];
	ld.global.nc.f32 	%f426, [%rd135+1280];
	ld.global.nc.f32 	%f427, [%rd135+1536];
	ld.global.nc.f32 	%f428, [%rd135+1792];
	ld.global.nc.f32 	%f429, [%rd135+2048];
	ld.shared.f32 	%f430, [%r235+1620];
	fma.rn.f32 	%f431, %f430, %f421, %f420;
	ld.shared.f32 	%f432, [%r235+1624];
	fma.rn.f32 	%f433, %f432, %f422, %f431;
	ld.shared.f32 	%f434, [%r235+1628];
	fma.rn.f32 	%f435, %f434, %f423, %f433;
	ld.shared.f32 	%f436, [%r235+1656];
	fma.rn.f32 	%f437, %f436, %f424, %f435;
	ld.shared.f32 	%f438, [%r235+1660];
	fma.rn.f32 	%f439, %f438, %f425, %f437;
	ld.shared.f32 	%f440, [%r235+1664];
	fma.rn.f32 	%f441, %f440, %f426, %f439;
	ld.shared.f32 	%f442, [%r235+1692];
	fma.rn.f32 	%f443, %f442, %f427, %f441;
	ld.shared.f32 	%f444, [%r235+1696];
	fma.rn.f32 	%f445, %f444, %f428, %f443;
	ld.shared.f32 	%f446, [%r235+1700];
	fma.rn.f32 	%f1, %f446, %f429, %f445;
	setp.gt.u32 	%p22, %r3, 447;
	@%p22 bra 	$L__BB1_28;
	mad.lo.s32 	%r286, %r2, 7, %r4;
	mad.lo.s32 	%r287, %r5, 49, %r286;
	cvta.to.global.u64 	%rd136, %rd3;
	mul.wide.u32 	%rd137, %r287, 4;
	add.s64 	%rd138, %rd136, %rd137;
	atom.global.add.f32 	%f447, [%rd138], %f1;
$L__BB1_28:
	ret;

}


// ===== COMPILED SASS (sm_100) =====

	.target	sm_100

	.elftype	@"ET_EXEC"


//--------------------- .note.nv.tkinfo           --------------------------
	.section	.note.nv.tkinfo,"",@"SHT_NOTE"
	.sectionflags	@"SHF_NOTE_NV_TKINFO"
	.tkinfo
        /*0018*/ 	.word	0x00000002
        /*0030*/ 	.string	""
        /*0030*/ 	.string	"ptxas"
        /*0030*/ 	.string	"Cuda compilation tools, release 13.0, V13.0.88"
        /*0030*/ 	.string	"Build cuda_13.0.r13.0/compiler.36424714_0"
        /*0030*/ 	.string	"-arch sm_100 -m 64 "



//--------------------- .note.nv.cuinfo           --------------------------
	.section	.note.nv.cuinfo,"",@"SHT_NOTE"
	.sectionflags	@"SHF_NOTE_NV_CUINFO"
        /*0018*/ 	.short	0x0002
        /*001a*/ 	.short	0x0064
        /*001c*/ 	.short	0x0082
	.zero		2


//--------------------- .nv.info                  --------------------------
	.section	.nv.info,"",@"SHT_CUDA_INFO"
	.align	4


	//----- nvinfo : EIATTR_REGCOUNT
	.align		4
        /*0000*/ 	.byte	0x04, 0x2f
        /*0002*/ 	.short	(.L_1 - .L_0)
	.align		4
.L_0:
        /*0004*/ 	.word	index@(default_function_kernel0)
        /*0008*/ 	.word	0x00000096


	//----- nvinfo : EIATTR_FRAME_SIZE
	.align		4
.L_1:
        /*000c*/ 	.byte	0x04, 0x11
        /*000e*/ 	.short	(.L_3 - .L_2)
	.align		4
.L_2:
        /*0010*/ 	.word	index@(default_function_kernel0)
        /*0014*/ 	.word	0x00000000


	//----- nvinfo : EIATTR_REGCOUNT
	.align		4
.L_3:
        /*0018*/ 	.byte	0x04, 0x2f
        /*001a*/ 	.short	(.L_5 - .L_4)
	.align		4
.L_4:
        /*001c*/ 	.word	index@(_Z6conv2dPfPKfS_)
        /*0020*/ 	.word	0x00000020


	//----- nvinfo : EIATTR_FRAME_SIZE
	.align		4
.L_5:
        /*0024*/ 	.byte	0x04, 0x11
        /*0026*/ 	.short	(.L_7 - .L_6)
	.align		4
.L_6:
        /*0028*/ 	.word	index@(_Z6conv2dPfPKfS_)
        /*002c*/ 	.word	0x00000000


	//----- nvinfo : EIATTR_MIN_STACK_SIZE
	.align		4
.L_7:
        /*0030*/ 	.byte	0x04, 0x12
        /*0032*/ 	.short	(.L_9 - .L_8)
	.align		4
.L_8:
        /*0034*/ 	.word	index@(_Z6conv2dPfPKfS_)
        /*0038*/ 	.word	0x00000000


	//----- nvinfo : EIATTR_MIN_STACK_SIZE
	.align		4
.L_9:
        /*003c*/ 	.byte	0x04, 0x12
        /*003e*/ 	.short	(.L_11 - .L_10)
	.align		4
.L_10:
        /*0040*/ 	.word	index@(default_function_kernel0)
        /*0044*/ 	.word	0x00000000
.L_11:


//--------------------- .nv.compat                --------------------------
	.section	.nv.compat,"",@"SHT_CUDA_COMPAT_INFO"
	.align	4
        /*0000*/ 	.byte	0x02, 0x09, 0x00, 0x00, 0x02, 0x02, 0x01, 0x00, 0x02, 0x05, 0x05, 0x00, 0x03, 0x07, 0x01, 0x01
        /*0010*/ 	.byte	0x02, 0x03, 0x00, 0x00, 0x02, 0x06, 0x01, 0x00, 0x04, 0x0b, 0x08, 0x00, 0x09, 0x00, 0x00, 0x00
        /*0020*/ 	.byte	0x00, 0x00, 0x00, 0x00


//--------------------- .nv.info._Z6conv2dPfPKfS_ --------------------------
	.section	.nv.info._Z6conv2dPfPKfS_,"",@"SHT_CUDA_INFO"
	.sectionflags	@""
	.align	4


	//----- nvinfo : EIATTR_CUDA_API_VERSION
	.align		4
        /*0000*/ 	.byte	0x04, 0x37
        /*0002*/ 	.short	(.L_13 - .L_12)
.L_12:
        /*0004*/ 	.word	0x00000082


	//----- nvinfo : EIATTR_KPARAM_INFO
	.align		4
.L_13:
        /*0008*/ 	.byte	0x04, 0x17
        /*000a*/ 	.short	(.L_15 - .L_14)
.L_14:
        /*000c*/ 	.word	0x00000000
        /*0010*/ 	.short	0x0002
        /*0012*/ 	.short	0x0010
        /*0014*/ 	.byte	0x00, 0xf5, 0x21, 0x00


	//----- nvinfo : EIATTR_KPARAM_INFO
	.align		4
.L_15:
        /*0018*/ 	.byte	0x04, 0x17
        /*001a*/ 	.short	(.L_17 - .L_16)
.L_16:
        /*001c*/ 	.word	0x00000000
        /*0020*/ 	.short	0x0001
        /*0022*/ 	.short	0x0008
        /*0024*/ 	.byte	0x00, 0xf5, 0x21, 0x00


	//----- nvinfo : EIATTR_KPARAM_INFO
	.align		4
.L_17:
        /*0028*/ 	.byte	0x04, 0x17
        /*002a*/ 	.short	(.L_19 - .L_18)
.L_18:
        /*002c*/ 	.word	0x00000000
        /*0030*/ 	.short	0x0000
        /*0032*/ 	.short	0x0000
        /*0034*/ 	.byte	0x00, 0xf5, 0x21, 0x00


	//----- nvinfo : EIATTR_SPARSE_MMA_MASK
	.align		4
.L_19:
        /*0038*/ 	.byte	0x03, 0x50
        /*003a*/ 	.short	0x0000


	//----- nvinfo : EIATTR_MAXREG_COUNT
	.align		4
        /*003c*/ 	.byte	0x03, 0x1b
        /*003e*/ 	.short	0x00ff


	//----- nvinfo : EIATTR_NUM_BARRIERS
	.align		4
        /*0040*/ 	.byte	0x02, 0x4c
        /*0042*/ 	.byte	0x01
	.zero		1


	//----- nvinfo : EIATTR_MERCURY_ISA_VERSION
	.align		4
        /*0044*/ 	.byte	0x03, 0x5f
        /*0046*/ 	.short	0x0101


	//----- nvinfo : EIATTR_VRC_CTA_INIT_COUNT
	.align		4
        /*0048*/ 	.byte	0x02, 0x4a
	.zero		1
	.zero		1


	//----- nvinfo : EIATTR_EXIT_INSTR_OFFSETS
	.align		4
        /*004c*/ 	.byte	0x04, 0x1c
        /*004e*/ 	.short	(.L_21 - .L_20)


	//   ....[0]....
.L_20:
        /*0050*/ 	.word	0x000037f0


	//   ....[1]....
        /*0054*/ 	.word	0x000038c0


	//----- nvinfo : EIATTR_CRS_STACK_SIZE
	.align		4
.L_21:
        /*0058*/ 	.byte	0x04, 0x1e
        /*005a*/ 	.short	(.L_23 - .L_22)
.L_22:
        /*005c*/ 	.word	0x00000000


	//----- nvinfo : EIATTR_CBANK_PARAM_SIZE
	.align		4
.L_23:
        /*0060*/ 	.byte	0x03, 0x19
        /*0062*/ 	.short	0x0018


	//----- nvinfo : EIATTR_PARAM_CBANK
	.align		4
        /*0064*/ 	.byte	0x04, 0x0a
        /*0066*/ 	.short	(.L_25 - .L_24)
	.align		4
.L_24:
        /*0068*/ 	.word	index@(.nv.constant0._Z6conv2dPfPKfS_)
        /*006c*/ 	.short	0x0380
        /*006e*/ 	.short	0x0018


	//----- nvinfo : EIATTR_SW_WAR
	.align		4
.L_25:
        /*0070*/ 	.byte	0x04, 0x36
        /*0072*/ 	.short	(.L_27 - .L_26)
.L_26:
        /*0074*/ 	.word	0x00000008
.L_27:


//--------------------- .nv.info.default_function_kernel0 --------------------------
	.section	.nv.info.default_function_kernel0,"",@"SHT_CUDA_INFO"
	.sectionflags	@""
	.align	4


	//----- nvinfo : EIATTR_CUDA_API_VERSION
	.align		4
        /*0000*/ 	.byte	0x04, 0x37
        /*0002*/ 	.short	(.L_29 - .L_28)
.L_28:
        /*0004*/ 	.word	0x00000082


	//----- nvinfo : EIATTR_KPARAM_INFO
	.align		4
.L_29:
        /*0008*/ 	.byte	0x04, 0x17
        /*000a*/ 	.short	(.L_31 - .L_30)
.L_30:
        /*000c*/ 	.word	0x00000000
        /*0010*/ 	.short	0x0002
        /*0012*/ 	.short	0x0010
        /*0014*/ 	.byte	0x00, 0xf5, 0x21, 0x00


	//----- nvinfo : EIATTR_KPARAM_INFO
	.align		4
.L_31:
        /*0018*/ 	.byte	0x04, 0x17
        /*001a*/ 	.short	(.L_33 - .L_32)
.L_32:
        /*001c*/ 	.word	0x00000000
        /*0020*/ 	.short	0x0001
        /*0022*/ 	.short	0x0008
        /*0024*/ 	.byte	0x00, 0xf5, 0x21, 0x00


	//----- nvinfo : EIATTR_KPARAM_INFO
	.align		4
.L_33:
        /*0028*/ 	.byte	0x04, 0x17
        /*002a*/ 	.short	(.L_35 - .L_34)
.L_34:
        /*002c*/ 	.word	0x00000000
        /*0030*/ 	.short	0x0000
        /*0032*/ 	.short	0x0000
        /*0034*/ 	.byte	0x00, 0xf5, 0x21, 0x00


	//----- nvinfo : EIATTR_SPARSE_MMA_MASK
	.align		4
.L_35:
        /*0038*/ 	.byte	0x03, 0x50
        /*003a*/ 	.short	0x0000


	//----- nvinfo : EIATTR_MAXREG_COUNT
	.align		4
        /*003c*/ 	.byte	0x03, 0x1b
        /*003e*/ 	.short	0x00ff


	//----- nvinfo : EIATTR_NUM_BARRIERS
	.align		4
        /*0040*/ 	.byte	0x02, 0x4c
        /*0042*/ 	.byte	0x01
	.zero		1


	//----- nvinfo : EIATTR_MERCURY_ISA_VERSION
	.align		4
        /*0044*/ 	.byte	0x03, 0x5f
        /*0046*/ 	.short	0x0101


	//----- nvinfo : EIATTR_VRC_CTA_INIT_COUNT
	.align		4
        /*0048*/ 	.byte	0x02, 0x4a
	.zero		1
	.zero		1


	//----- nvinfo : EIATTR_EXIT_INSTR_OFFSETS
	.align		4
        /*004c*/ 	.byte	0x04, 0x1c
        /*004e*/ 	.short	(.L_37 - .L_36)


	//   ....[0]....
.L_36:
        /*0050*/ 	.word	0x00004bb0


	//----- nvinfo : EIATTR_CBANK_PARAM_SIZE
	.align		4
.L_37:
        /*0054*/ 	.byte	0x03, 0x19
        /*0056*/ 	.short	0x0018


	//----- nvinfo : EIATTR_PARAM_CBANK
	.align		4
        /*0058*/ 	.byte	0x04, 0x0a
        /*005a*/ 	.short	(.L_39 - .L_38)
	.align		4
.L_38:
        /*005c*/ 	.word	index@(.nv.constant0.default_function_kernel0)
        /*0060*/ 	.short	0x0380
        /*0062*/ 	.short	0x0018


	//----- nvinfo : EIATTR_SW_WAR
	.align		4
.L_39:
        /*0064*/ 	.byte	0x04, 0x36
        /*0066*/ 	.short	(.L_41 - .L_40)
.L_40:
        /*0068*/ 	.word	0x00000008
.L_41:


//--------------------- .nv.callgraph             --------------------------
	.section	.nv.callgraph,"",@"SHT_CUDA_CALLGRAPH"
	.align	4
	.sectionentsize	8
	.align		4
        /*0000*/ 	.word	0x00000000
	.align		4
        /*0004*/ 	.word	0xffffffff
	.align		4
        /*0008*/ 	.word	0x00000000
	.align		4
        /*000c*/ 	.word	0xfffffffe
	.align		4
        /*0010*/ 	.word	0x00000000
	.align		4
        /*0014*/ 	.word	0xfffffffd
	.align		4
        /*0018*/ 	.word	0x00000000
	.align		4
        /*001c*/ 	.word	0xfffffffc


//--------------------- .text._Z6conv2dPfPKfS_    --------------------------
	.section	.text._Z6conv2dPfPKfS_,"ax",@progbits
	.align	128
        .global         _Z6conv2dPfPKfS_
        .type           _Z6conv2dPfPKfS_,@function
        .size           _Z6conv2dPfPKfS_,(.L_x_24 - _Z6conv2dPfPKfS_)
        .other          _Z6conv2dPfPKfS_,@"STO_CUDA_ENTRY STV_DEFAULT"
_Z6conv2dPfPKfS_:
.text._Z6conv2dPfPKfS_:
[----:B------:R-:W-:Y:S01]  /*0000*/  LDC R1, c[0x0][0x37c] ;  /* 0x0000df00ff017b82 */ /* 0x000fe20000000800 */
[----:B------:R-:W0:Y:S01]  /*0010*/  S2R R11, SR_TID.X ;  /* 0x00000000000b7919 */ /* 0x000e220000002100 */
[----:B------:R-:W-:Y:S01]  /*0020*/  BSSY.RECONVERGENT B0, `(.L_x_0) ;  /* 0x0000045000007945 */ /* 0x000fe20003800200 */
[----:B------:R-:W1:Y:S01]  /*0030*/  S2R R3, SR_CTAID.X ;  /* 0x0000000000037919 */ /* 0x000e620000002500 */
[----:B0-----:R-:W-:Y:S02]  /*0040*/  ISETP.GT.U32.AND P0, PT, R11, 0x1af, PT ;  /* 0x000001af0b00780c */ /* 0x001fe40003f04070 */
[----:B------:R-:W-:Y:S01]  /*0050*/  SHF.R.U32.HI R0, RZ, 0x6, R11 ;  /* 0x00000006ff007819 */ /* 0x000fe2000001160b */
[----:B-1----:R-:W-:Y:S01]  /*0060*/  IMAD.HI.U32 R4, R3, -0x6db6db6d, RZ ;  /* 0x9249249303047827 */ /* 0x002fe200078e00ff */
[----:B------:R-:W-:-:S04]  /*0070*/  LOP3.LUT R2, R11, 0x3f, RZ, 0xc0, !PT ;  /* 0x0000003f0b027812 */ /* 0x000fc800078ec0ff */
[----:B------:R-:W-:-:S05]  /*0080*/  SHF.R.U32.HI R4, RZ, 0x2, R4 ;  /* 0x00000002ff047819 */ /* 0x000fca0000011604 */
[----:B------:R-:W-:Y:S01]  /*0090*/  IMAD R3, R4, -0x7, R3 ;  /* 0xfffffff904037824 */ /* 0x000fe200078e0203 */
[----:B------:R-:W-:Y:S06]  /*00a0*/  @P0 BRA `(.L_x_1) ;  /* 0x0000000000f00947 */ /* 0x000fec0003800000 */
[----:B------:R-:W0:Y:S01]  /*00b0*/  LDC R6, c[0x0][0x360] ;  /* 0x0000d800ff067b82 */ /* 0x000e220000000800 */
[----:B------:R-:W-:Y:S01]  /*00c0*/  BSSY.RECONVERGENT B1, `(.L_x_2) ;  /* 0x000002b000017945 */ /* 0x000fe20003800200 */
[----:B0-----:R-:W0:Y:S01]  /*00d0*/  I2F.U32.RP R12, R6 ;  /* 0x00000006000c7306 */ /* 0x001e220000209000 */
[----:B------:R-:W-:Y:S02]  /*00e0*/  IADD3 R5, PT, PT, R11, R6, RZ ;  /* 0x000000060b057210 */ /* 0x000fe40007ffe0ff */
[----:B------:R-:W-:Y:S02]  /*00f0*/  ISETP.NE.U32.AND P2, PT, R6, RZ, PT ;  /* 0x000000ff0600720c */ /* 0x000fe40003f45070 */
[C---:B------:R-:W-:Y:S02]  /*0100*/  ISETP.GE.U32.AND P0, PT, R5.reuse, 0x1b0, PT ;  /* 0x000001b00500780c */ /* 0x040fe40003f06070 */
[----:B------:R-:W-:Y:S02]  /*0110*/  VIMNMX.U32 R10, PT, PT, R5, 0x1b0, !PT ;  /* 0x000001b0050a7848 */ /* 0x000fe40007fe0000 */
[----:B------:R-:W-:-:S04]  /*0120*/  SEL R7, RZ, 0x1, P0 ;  /* 0x00000001ff077807 */ /* 0x000fc80000000000 */
[----:B------:R-:W-:Y:S01]  /*0130*/  IADD3 R5, PT, PT, R10, -R5, -R7 ;  /* 0x800000050a057210 */ /* 0x000fe20007ffe807 */
[----:B0-----:R-:W0:Y:S02]  /*0140*/  MUFU.RCP R12, R12 ;  /* 0x0000000c000c7308 */ /* 0x001e240000001000 */
[----:B0-----:R-:W-:-:S06]  /*0150*/  IADD3 R8, PT, PT, R12, 0xffffffe, RZ ;  /* 0x0ffffffe0c087810 */ /* 0x001fcc0007ffe0ff */
[----:B------:R0:W1:Y:S02]  /*0160*/  F2I.FTZ.U32.TRUNC.NTZ R9, R8 ;  /* 0x0000000800097305 */ /* 0x000064000021f000 */
[----:B0-----:R-:W-:Y:S01]  /*0170*/  HFMA2 R8, -RZ, RZ, 0, 0 ;  /* 0x00000000ff087431 */ /* 0x001fe200000001ff */
[----:B-1----:R-:W-:-:S05]  /*0180*/  IADD3 R13, PT, PT, RZ, -R9, RZ ;  /* 0x80000009ff0d7210 */ /* 0x002fca0007ffe0ff */
[----:B------:R-:W-:-:S04]  /*0190*/  IMAD R13, R13, R6, RZ ;  /* 0x000000060d0d7224 */ /* 0x000fc800078e02ff */
[----:B------:R-:W-:-:S06]  /*01a0*/  IMAD.HI.U32 R12, R9, R13, R8 ;  /* 0x0000000d090c7227 */ /* 0x000fcc00078e0008 */
[----:B------:R-:W-:-:S05]  /*01b0*/  IMAD.HI.U32 R12, R12, R5, RZ ;  /* 0x000000050c0c7227 */ /* 0x000fca00078e00ff */
[----:B------:R-:W-:-:S05]  /*01c0*/  IADD3 R8, PT, PT, -R12, RZ, RZ ;  /* 0x000000ff0c087210 */ /* 0x000fca0007ffe1ff */
[----:B------:R-:W-:-:S05]  /*01d0*/  IMAD R5, R6, R8, R5 ;  /* 0x0000000806057224 */ /* 0x000fca00078e0205 */
[----:B------:R-:W-:-:S13]  /*01e0*/  ISETP.GE.U32.AND P0, PT, R5, R6, PT ;  /* 0x000000060500720c */ /* 0x000fda0003f06070 */
[-C--:B------:R-:W-:Y:S02]  /*01f0*/  @P0 IADD3 R5, PT, PT, R5, -R6.reuse, RZ ;  /* 0x8000000605050210 */ /* 0x080fe40007ffe0ff */
[----:B------:R-:W-:Y:S02]  /*0200*/  @P0 IADD3 R12, PT, PT, R12, 0x1, RZ ;  /* 0x000000010c0c0810 */ /* 0x000fe40007ffe0ff */
[----:B------:R-:W-:-:S13]  /*0210*/  ISETP.GE.U32.AND P1, PT, R5, R6, PT ;  /* 0x000000060500720c */ /* 0x000fda0003f26070 */
[----:B------:R-:W-:Y:S02]  /*0220*/  @P1 IADD3 R12, PT, PT, R12, 0x1, RZ ;  /* 0x000000010c0c1810 */ /* 0x000fe40007ffe0ff */
[----:B------:R-:W-:-:S04]  /*0230*/  @!P2 LOP3.LUT R12, RZ, R6, RZ, 0x33, !PT ;  /* 0x00000006ff0ca212 */ /* 0x000fc800078e33ff */
[----:B------:R-:W-:-:S04]  /*0240*/  IADD3 R7, PT, PT, R7, R12, RZ ;  /* 0x0000000c07077210 */ /* 0x000fc80007ffe0ff */
[C---:B------:R-:W-:Y:S02]  /*0250*/  LOP3.LUT R5, R7.reuse, 0x3, RZ, 0xc0, !PT ;  /* 0x0000000307057812 */ /* 0x040fe400078ec0ff */
[----:B------:R-:W-:Y:S02]  /*0260*/  ISETP.GE.U32.AND P1, PT, R7, 0x3, PT ;  /* 0x000000030700780c */ /* 0x000fe40003f26070 */
[----:B------:R-:W-:Y:S02]  /*0270*/  ISETP.NE.AND P0, PT, R5, 0x3, PT ;  /* 0x000000030500780c */ /* 0x000fe40003f05270 */
[----:B------:R-:W-:-:S11]  /*0280*/  MOV R5, R11 ;  /* 0x0000000b00057202 */ /* 0x000fd60000000f00 */
[----:B------:R-:W-:Y:S05]  /*0290*/  @!P0 BRA `(.L_x_3) ;  /* 0x0000000000348947 */ /* 0x000fea0003800000 */
[----:B------:R-:W0:Y:S01]  /*02a0*/  S2R R10, SR_CgaCtaId ;  /* 0x00000000000a7919 */ /* 0x000e220000008800 */
[----:B------:R-:W-:Y:S02]  /*02b0*/  MOV R5, 0x400 ;  /* 0x0000040000057802 */ /* 0x000fe40000000f00 */
[----:B------:R-:W-:Y:S02]  /*02c0*/  IADD3 R7, PT, PT, R7, 0x1, RZ ;  /* 0x0000000107077810 */ /* 0x000fe40007ffe0ff */
[----:B------:R-:W-:Y:S02]  /*02d0*/  MOV R8, RZ ;  /* 0x000000ff00087202 */ /* 0x000fe40000000f00 */
[----:B------:R-:W-:Y:S02]  /*02e0*/  LOP3.LUT R7, R7, 0x3, RZ, 0xc0, !PT ;  /* 0x0000000307077812 */ /* 0x000fe400078ec0ff */
[----:B0-----:R-:W-:Y:S02]  /*02f0*/  LEA R10, R10, R5, 0x18 ;  /* 0x000000050a0a7211 */ /* 0x001fe400078ec0ff */
[----:B------:R-:W-:-:S07]  /*0300*/  MOV R5, R11 ;  /* 0x0000000b00057202 */ /* 0x000fce0000000f00 */
.L_x_4:
[----:B------:R-:W-:Y:S02]  /*0310*/  LEA R9, R5, R10, 0x2 ;  /* 0x0000000a05097211 */ /* 0x000fe400078e10ff */
[----:B------:R-:W-:Y:S02]  /*0320*/  IADD3 R8, PT, PT, R8, 0x1, RZ ;  /* 0x0000000108087810 */ /* 0x000fe40007ffe0ff */
[----:B------:R-:W-:Y:S01]  /*0330*/  IADD3 R5, PT, PT, R6, R5, RZ ;  /* 0x0000000506057210 */ /* 0x000fe20007ffe0ff */
[----:B------:R0:W-:Y:S01]  /*0340*/  STS [R9], RZ ;  /* 0x000000ff09007388 */ /* 0x0001e20000000800 */
[----:B------:R-:W-:-:S13]  /*0350*/  ISETP.NE.AND P0, PT, R8, R7, PT ;  /* 0x000000070800720c */ /* 0x000fda0003f05270 */
[----:B0-----:R-:W-:Y:S05]  /*0360*/  @P0 BRA `(.L_x_4) ;  /* 0xfffffffc00e80947 */ /* 0x001fea000383ffff */
.L_x_3:
[----:B------:R-:W-:Y:S05]  /*0370*/  BSYNC.RECONVERGENT B1 ;  /* 0x0000000000017941 */ /* 0x000fea0003800200 */
.L_x_2:
[----:B------:R-:W-:Y:S05]  /*0380*/  @!P1 BRA `(.L_x_1) ;  /* 0x0000000000389947 */ /* 0x000fea0003800000 */
[----:B------:R-:W0:Y:S01]  /*0390*/  S2R R8, SR_CgaCtaId ;  /* 0x0000000000087919 */ /* 0x000e220000008800 */
[----:B------:R-:W-:-:S04]  /*03a0*/  MOV R7, 0x400 ;  /* 0x0000040000077802 */ /* 0x000fc80000000f00 */
[----:B0-----:R-:W-:-:S07]  /*03b0*/  LEA R10, R8, R7, 0x18 ;  /* 0x00000007080a7211 */ /* 0x001fce00078ec0ff */
.L_x_5:
[----:B0-----:R-:W-:Y:S02]  /*03c0*/  LEA R13, R5, R10, 0x2 ;  /* 0x0000000a050d7211 */ /* 0x001fe400078e10ff */
[C---:B------:R-:W-:Y:S02]  /*03d0*/  LEA R5, R6.reuse, R5, 0x2 ;  /* 0x0000000506057211 */ /* 0x040fe400078e10ff */
[C---:B------:R-:W-:Y:S01]  /*03e0*/  LEA R7, R6.reuse, R13, 0x2 ;  /* 0x0000000d06077211 */ /* 0x040fe200078e10ff */
[----:B------:R0:W-:Y:S01]  /*03f0*/  STS [R13], RZ ;  /* 0x000000ff0d007388 */ /* 0x0001e20000000800 */
[----:B------:R-:W-:Y:S02]  /*0400*/  ISETP.GE.U32.AND P0, PT, R5, 0x1b0, PT ;  /* 0x000001b00500780c */ /* 0x000fe40003f06070 */
[C---:B------:R-:W-:Y:S01]  /*0410*/  LEA R9, R6.reuse, R7, 0x2 ;  /* 0x0000000706097211 */ /* 0x040fe200078e10ff */
[----:B------:R0:W-:Y:S03]  /*0420*/  STS [R7], RZ ;  /* 0x000000ff07007388 */ /* 0x0001e60000000800 */
[----:B------:R-:W-:Y:S01]  /*0430*/  LEA R8, R6, R9, 0x2 ;  /* 0x0000000906087211 */ /* 0x000fe200078e10ff */
[----:B------:R0:W-:Y:S04]  /*0440*/  STS [R9], RZ ;  /* 0x000000ff09007388 */ /* 0x0001e80000000800 */
[----:B------:R0:W-:Y:S02]  /*0450*/  STS [R8], RZ ;  /* 0x000000ff08007388 */ /* 0x0001e40000000800 */
[----:B------:R-:W-:Y:S05]  /*0460*/  @!P0 BRA `(.L_x_5) ;  /* 0xfffffffc00d48947 */ /* 0x000fea000383ffff */
.L_x_1:
[----:B------:R-:W-:Y:S05]  /*0470*/  BSYNC.RECONVERGENT B0 ;  /* 0x0000000000007941 */ /* 0x000fea0003800200 */
.L_x_0:
[----:B------:R-:W-:Y:S01]  /*0480*/  BAR.SYNC.DEFER_BLOCKING 0x0 ;  /* 0x0000000000007b1d */ /* 0x000fe20000010000 */
[C---:B------:R-:W-:Y:S02]  /*0490*/  ISETP.NE.AND P0, PT, R3.reuse, RZ, PT ;  /* 0x000000ff0300720c */ /* 0x040fe40003f05270 */
[C---:B0-----:R-:W-:Y:S02]  /*04a0*/  VIMNMX.U32 R8, PT, PT, R3.reuse, 0x1, !PT ;  /* 0x0000000103087848 */ /* 0x041fe40007fe0000 */
[----:B------:R-:W-:Y:S01]  /*04b0*/  VIMNMX.U32 R7, PT, PT, R3, 0x5, PT ;  /* 0x0000000503077848 */ /* 0x000fe20003fe0000 */
[----:B------:R-:W0:Y:S01]  /*04c0*/  LDCU.64 UR6, c[0x0][0x358] ;  /* 0x00006b00ff0677ac */ /* 0x000e220008000a00 */
[----:B------:R-:W-:Y:S02]  /*04d0*/  IADD3 R9, PT, PT, R8, -0x1, RZ ;  /* 0xffffffff08097810 */ /* 0x000fe40007ffe0ff */
[----:B------:R-:W-:-:S05]  /*04e0*/  IADD3 R10, PT, PT, R7, 0x2, RZ ;  /* 0x00000002070a7810 */ /* 0x000fca0007ffe0ff */
[----:B------:R-:W-:Y:S05]  /*04f0*/  @P0 BRA `(.L_x_6) ;  /* 0x0000000800300947 */ /* 0x000fea0003800000 */
[C---:B------:R-:W-:Y:S01]  /*0500*/  LOP3.LUT R5, R2.reuse, 0x80, RZ, 0xfc, !PT ;  /* 0x0000008002057812 */ /* 0x040fe200078efcff */
[----:B------:R-:W-:Y:S01]  /*0510*/  HFMA2 R17, -RZ, RZ, 0, 4.17232513427734375e-07 ;  /* 0x00000007ff117431 */ /* 0x000fe200000001ff */
[----:B------:R-:W-:Y:S01]  /*0520*/  IADD3 R13, PT, PT, -R9, R10, RZ ;  /* 0x0000000a090d7210 */ /* 0x000fe20007ffe1ff */
[----:B------:R-:W-:Y:S01]  /*0530*/  IMAD R10, R2, 0x25, RZ ;  /* 0x00000025020a7824 */ /* 0x000fe200078e02ff */
[----:B------:R-:W-:Y:S01]  /*0540*/  PRMT R6, R5, 0x9910, RZ ;  /* 0x0000991005067816 */ /* 0x000fe200000000ff */
[----:B------:R-:W-:Y:S01]  /*0550*/  IMAD R9, R7, 0x7, -R2 ;  /* 0x0000000707097824 */ /* 0x000fe200078e0a02 */
[----:B------:R-:W-:Y:S01]  /*0560*/  BSSY.RECONVERGENT B0, `(.L_x_7) ;  /* 0x0000084000007945 */ /* 0x000fe20003800200 */
[----:B------:R-:W-:Y:S02]  /*0570*/  LEA R13, R13, -R13, 0x3 ;  /* 0x8000000d0d0d7211 */ /* 0x000fe400078e18ff */
[----:B------:R-:W-:Y:S01]  /*0580*/  IMAD R6, R6, 0x25, RZ ;  /* 0x0000002506067824 */ /* 0x000fe200078e02ff */
[----:B------:R-:W-:Y:S01]  /*0590*/  LOP3.LUT R10, R10, 0xffff, RZ, 0xc0, !PT ;  /* 0x0000ffff0a0a7812 */ /* 0x000fe200078ec0ff */
[----:B------:R-:W-:-:S02]  /*05a0*/  IMAD R7, R8, R17, -0x7 ;  /* 0xfffffff908077424 */ /* 0x000fc400078e0211 */
[----:B------:R-:W-:Y:S01]  /*05b0*/  IMAD R8, R8, -0x7, R9 ;  /* 0xfffffff908087824 */ /* 0x000fe200078e0209 */
[----:B------:R-:W-:Y:S02]  /*05c0*/  LOP3.LUT R6, R6, 0xffff, RZ, 0xc0, !PT ;  /* 0x0000ffff06067812 */ /* 0x000fe400078ec0ff */
[----:B------:R-:W-:Y:S02]  /*05d0*/  SHF.R.U32.HI R10, RZ, 0x7, R10 ;  /* 0x00000007ff0a7819 */ /* 0x000fe4000001160a */
[----:B------:R-:W-:Y:S02]  /*05e0*/  SHF.R.U32.HI R14, RZ, 0x8, R6 ;  /* 0x00000008ff0e7819 */ /* 0x000fe40000011606 */
[----:B------:R-:W-:Y:S02]  /*05f0*/  LOP3.LUT R6, R2, 0x40, RZ, 0xfc, !PT ;  /* 0x0000004002067812 */ /* 0x000fe400078efcff */
[----:B------:R-:W-:Y:S02]  /*0600*/  IADD3 R12, PT, PT, RZ, -R14, RZ ;  /* 0x8000000eff0c7210 */ /* 0x000fe40007ffe0ff */
[----:B------:R-:W-:-:S02]  /*0610*/  PRMT R16, R6, 0x9910, RZ ;  /* 0x0000991006107816 */ /* 0x000fc400000000ff */
[----:B------:R-:W-:Y:S02]  /*0620*/  PRMT R12, R12, 0x7710, RZ ;  /* 0x000077100c0c7816 */ /* 0x000fe400000000ff */
[----:B------:R-:W-:Y:S02]  /*0630*/  IADD3 R8, PT, PT, R8, 0x14, RZ ;  /* 0x0000001408087810 */ /* 0x000fe40007ffe0ff */
[----:B------:R-:W-:Y:S02]  /*0640*/  IADD3 R12, PT, PT, R5, R12, RZ ;  /* 0x0000000c050c7210 */ /* 0x000fe40007ffe0ff */
[----:B------:R-:W-:Y:S02]  /*0650*/  MOV R9, R0 ;  /* 0x0000000000097202 */ /* 0x000fe40000000f00 */
[----:B------:R-:W-:Y:S01]  /*0660*/  LOP3.LUT R15, R12, 0xfe, RZ, 0xc0, !PT ;  /* 0x000000fe0c0f7812 */ /* 0x000fe200078ec0ff */
[----:B------:R-:W-:-:S03]  /*0670*/  IMAD R12, R16, 0x93, RZ ;  /* 0x00000093100c7824 */ /* 0x000fc600078e02ff */
[----:B------:R-:W-:Y:S02]  /*0680*/  LEA.HI R15, R15, R14, RZ, 0x1f ;  /* 0x0000000e0f0f7211 */ /* 0x000fe400078ff8ff */
[----:B------:R-:W-:Y:S02]  /*0690*/  LOP3.LUT R12, R12, 0xffff, RZ, 0xc0, !PT ;  /* 0x0000ffff0c0c7812 */ /* 0x000fe400078ec0ff */
[----:B------:R-:W-:Y:S02]  /*06a0*/  LOP3.LUT R14, R15, 0xffff, RZ, 0xc0, !PT ;  /* 0x0000ffff0f0e7812 */ /* 0x000fe400078ec0ff */
[----:B------:R-:W-:Y:S02]  /*06b0*/  SHF.R.U32.HI R12, RZ, 0x9, R12 ;  /* 0x00000009ff0c7819 */ /* 0x000fe4000001160c */
[----:B------:R-:W-:Y:S02]  /*06c0*/  SHF.R.U32.HI R14, RZ, 0x1, R14 ;  /* 0x00000001ff0e7819 */ /* 0x000fe4000001160e */
[----:B------:R-:W-:-:S02]  /*06d0*/  LOP3.LUT R15, R10, 0x1e, RZ, 0xc0, !PT ;  /* 0x0000001e0a0f7812 */ /* 0x000fc400078ec0ff */
[----:B------:R-:W-:Y:S02]  /*06e0*/  LOP3.LUT R17, R12, 0x3e, RZ, 0xc0, !PT ;  /* 0x0000003e0c117812 */ /* 0x000fe400078ec0ff */
[----:B------:R-:W-:Y:S02]  /*06f0*/  LOP3.LUT R14, R14, 0x7e, RZ, 0xc0, !PT ;  /* 0x0000007e0e0e7812 */ /* 0x000fe400078ec0ff */
[----:B------:R-:W-:Y:S02]  /*0700*/  LOP3.LUT R10, R8, 0xc0, RZ, 0xc0, !PT ;  /* 0x000000c0080a7812 */ /* 0x000fe400078ec0ff */
[----:B------:R-:W-:Y:S02]  /*0710*/  IADD3 R12, PT, PT, R2, R15, RZ ;  /* 0x0000000f020c7210 */ /* 0x000fe40007ffe0ff */
[----:B------:R-:W-:Y:S02]  /*0720*/  IADD3 R20, PT, PT, R6, R17, RZ ;  /* 0x0000001106147210 */ /* 0x000fe40007ffe0ff */
[----:B------:R-:W-:-:S07]  /*0730*/  IADD3 R22, PT, PT, R5, R14, RZ ;  /* 0x0000000e05167210 */ /* 0x000fce0007ffe0ff */
.L_x_13:
[----:B------:R-:W-:Y:S01]  /*0740*/  ISETP.GE.U32.AND P0, PT, R2, R13, PT ;  /* 0x0000000d0200720c */ /* 0x000fe20003f06070 */
[----:B------:R-:W-:-:S12]  /*0750*/  BSSY.RECONVERGENT B1, `(.L_x_8) ;  /* 0x0000061000017945 */ /* 0x000fd80003800200 */
[----:B-123--:R-:W-:Y:S05]  /*0760*/  @P0 BRA `(.L_x_9) ;  /* 0x00000004007c0947 */ /* 0x00efea0003800000 */
[----:B------:R-:W-:Y:S01]  /*0770*/  ISETP.NE.AND P1, PT, R10, 0xc0, PT ;  /* 0x000000c00a00780c */ /* 0x000fe20003f25270 */
[----:B------:R-:W-:Y:S01]  /*0780*/  BSSY.RECONVERGENT B2, `(.L_x_10) ;  /* 0x0000022000027945 */ /* 0x000fe20003800200 */
[----:B------:R-:W-:Y:S02]  /*0790*/  LEA R14, R4, R9, 0x4 ;  /* 0x00000009040e7211 */ /* 0x000fe400078e20ff */
[----:B------:R-:W-:Y:S02]  /*07a0*/  ISETP.GE.U32.AND P0, PT, R8, 0xc0, PT ;  /* 0x000000c00800780c */ /* 0x000fe40003f06070 */
[----:B------:R-:W-:Y:S01]  /*07b0*/  MOV R24, R2 ;  /* 0x0000000200187202 */ /* 0x000fe20000000f00 */
[----:B------:R-:W-:-:S06]  /*07c0*/  IMAD R21, R14, 0x31, R7 ;  /* 0x000000310e157824 */ /* 0x000fcc00078e0207 */
[----:B------:R-:W-:Y:S05]  /*07d0*/  @!P1 BRA `(.L_x_11) ;  /* 0x0000000000709947 */ /* 0x000fea0003800000 */
[----:B------:R-:W1:Y:S01]  /*07e0*/  LDC.64 R14, c[0x0][0x380] ;  /* 0x0000e000ff0e7b82 */ /* 0x000e620000000a00 */
[----:B------:R-:W-:-:S05]  /*07f0*/  IADD3 R23, PT, PT, R2, R21, RZ ;  /* 0x0000001502177210 */ /* 0x000fca0007ffe0ff */
[----:B-1----:R-:W-:-:S06]  /*0800*/  IMAD.WIDE.U32 R16, R23, 0x4, R14 ;  /* 0x0000000417107825 */ /* 0x002fcc00078e000e */
[----:B0-----:R-:W2:Y:S01]  /*0810*/  LDG.E.CONSTANT R16, desc[UR6][R16.64] ;  /* 0x0000000610107981 */ /* 0x001ea2000c1e9900 */
[----:B------:R-:W-:Y:S01]  /*0820*/  MOV R18, 0x400 ;  /* 0x0000040000127802 */ /* 0x000fe20000000f00 */
[----:B------:R-:W-:Y:S01]  /*0830*/  IMAD R19, R9, 0x1b, R12 ;  /* 0x0000001b09137824 */ /* 0x000fe200078e020c */
[----:B------:R-:W-:Y:S01]  /*0840*/  ISETP.NE.AND P1, PT, R10, RZ, PT ;  /* 0x000000ff0a00720c */ /* 0x000fe20003f25270 */
[----:B------:R-:W0:Y:S01]  /*0850*/  S2R R25, SR_CgaCtaId ;  /* 0x0000000000197919 */ /* 0x000e220000008800 */
[----:B------:R-:W-:Y:S02]  /*0860*/  MOV R24, R6 ;  /* 0x0000000600187202 */ /* 0x000fe40000000f00 */
[----:B0-----:R-:W-:-:S04]  /*0870*/  LEA R18, R25, R18, 0x18 ;  /* 0x0000001219127211 */ /* 0x001fc800078ec0ff */
[----:B------:R-:W-:-:S05]  /*0880*/  LEA R19, R19, R18, 0x2 ;  /* 0x0000001213137211 */ /* 0x000fca00078e10ff */
[----:B--2---:R1:W-:Y:S01]  /*0890*/  STS [R19+0x28], R16 ;  /* 0x0000281013007388 */ /* 0x0043e20000000800 */
[----:B------:R-:W-:Y:S05]  /*08a0*/  @!P1 BRA `(.L_x_11) ;  /* 0x00000000003c9947 */ /* 0x000fea0003800000 */
[----:B------:R-:W-:Y:S02]  /*08b0*/  ISETP.NE.AND P1, PT, R10, 0x40, PT ;  /* 0x000000400a00780c */ /* 0x000fe40003f25270 */
[----:B------:R-:W-:-:S05]  /*08c0*/  IADD3 R17, PT, PT, R23, 0x40, RZ ;  /* 0x0000004017117810 */ /* 0x000fca0007ffe0ff */
[----:B-1----:R-:W-:-:S06]  /*08d0*/  IMAD.WIDE.U32 R16, R17, 0x4, R14 ;  /* 0x0000000411107825 */ /* 0x002fcc00078e000e */
[----:B------:R-:W-:Y:S01]  /*08e0*/  @P1 IADD3 R19, PT, PT, R23, 0x80, RZ ;  /* 0x0000008017131810 */ /* 0x000fe20007ffe0ff */
[----:B------:R-:W2:Y:S04]  /*08f0*/  LDG.E.CONSTANT R16, desc[UR6][R16.64] ;  /* 0x0000000610107981 */ /* 0x000ea8000c1e9900 */
[----:B------:R-:W-:-:S06]  /*0900*/  @P1 IMAD.WIDE.U32 R14, R19, 0x4, R14 ;  /* 0x00000004130e1825 */ /* 0x000fcc00078e000e */
[----:B------:R-:W3:Y:S01]  /*0910*/  @P1 LDG.E.CONSTANT R14, desc[UR6][R14.64] ;  /* 0x000000060e0e1981 */ /* 0x000ee2000c1e9900 */
[C---:B------:R-:W-:Y:S02]  /*0920*/  IMAD R19, R9.reuse, 0x1b, R20 ;  /* 0x0000001b09137824 */ /* 0x040fe400078e0214 */
[----:B------:R-:W-:-:S03]  /*0930*/  @P1 IMAD R23, R9, 0x1b, R22 ;  /* 0x0000001b09171824 */ /* 0x000fc600078e0216 */
[-C--:B------:R-:W-:Y:S02]  /*0940*/  LEA R19, R19, R18.reuse, 0x2 ;  /* 0x0000001213137211 */ /* 0x080fe400078e10ff */
[----:B------:R-:W-:Y:S02]  /*0950*/  @P1 LEA R23, R23, R18, 0x2 ;  /* 0x0000001217171211 */ /* 0x000fe400078e10ff */
[----:B------:R-:W-:Y:S02]  /*0960*/  MOV R24, R5 ;  /* 0x0000000500187202 */ /* 0x000fe40000000f00 */
[----:B------:R-:W-:Y:S01]  /*0970*/  @P1 LOP3.LUT R24, R2, 0xc0, RZ, 0xfc, !PT ;  /* 0x000000c002181812 */ /* 0x000fe200078efcff */
[----:B--2---:R2:W-:Y:S04]  /*0980*/  STS [R19+0x28], R16 ;  /* 0x0000281013007388 */ /* 0x0045e80000000800 */
[----:B---3--:R2:W-:Y:S02]  /*0990*/  @P1 STS [R23+0x28], R14 ;  /* 0x0000280e17001388 */ /* 0x0085e40000000800 */
.L_x_11:
[----:B0-----:R-:W-:Y:S05]  /*09a0*/  BSYNC.RECONVERGENT B2 ;  /* 0x0000000000027941 */ /* 0x001fea0003800200 */
.L_x_10:
[----:B------:R-:W-:Y:S05]  /*09b0*/  @!P0 BRA `(.L_x_9) ;  /* 0x0000000000e88947 */ /* 0x000fea0003800000 */
[----:B--2---:R-:W0:Y:S01]  /*09c0*/  S2R R14, SR_CgaCtaId ;  /* 0x00000000000e7919 */ /* 0x004e220000008800 */
[----:B------:R-:W-:-:S04]  /*09d0*/  MOV R23, 0x400 ;  /* 0x0000040000177802 */ /* 0x000fc80000000f00 */
[----:B0-----:R-:W-:-:S07]  /*09e0*/  LEA R23, R14, R23, 0x18 ;  /* 0x000000170e177211 */ /* 0x001fce00078ec0ff */
.L_x_12:
[----:B---3--:R-:W1:Y:S01]  /*09f0*/  LDC.64 R14, c[0x0][0x380] ;  /* 0x0000e000ff0e7b82 */ /* 0x008e620000000a00 */
[----:B------:R-:W-:-:S05]  /*0a00*/  IADD3 R25, PT, PT, R21, R24, RZ ;  /* 0x0000001815197210 */ /* 0x000fca0007ffe0ff */
[----:B-1----:R-:W-:-:S06]  /*0a10*/  IMAD.WIDE.U32 R16, R25, 0x4, R14 ;  /* 0x0000000419107825 */ /* 0x002fcc00078e000e */
[----:B------:R0:W2:Y:S01]  /*0a20*/  LDG.E.CONSTANT R16, desc[UR6][R16.64] ;  /* 0x0000000610107981 */ /* 0x0000a2000c1e9900 */
[----:B------:R-:W-:-:S05]  /*0a30*/  IMAD.HI.U32 R19, R24, 0x24924925, RZ ;  /* 0x2492492518137827 */ /* 0x000fca00078e00ff */
[----:B------:R-:W-:-:S04]  /*0a40*/  IADD3 R18, PT, PT, -R19, R24, RZ ;  /* 0x0000001813127210 */ /* 0x000fc80007ffe1ff */
[----:B------:R-:W-:-:S04]  /*0a50*/  LEA.HI R18, R18, R19, RZ, 0x1f ;  /* 0x0000001312127211 */ /* 0x000fc800078ff8ff */
[----:B------:R-:W-:Y:S02]  /*0a60*/  SHF.R.U32.HI R19, RZ, 0x2, R18 ;  /* 0x00000002ff137819 */ /* 0x000fe40000011612 */
[----:B------:R-:W-:-:S03]  /*0a70*/  IADD3 R18, PT, PT, R24, 0x40, RZ ;  /* 0x0000004018127810 */ /* 0x000fc60007ffe0ff */
[----:B------:R-:W-:Y:S02]  /*0a80*/  IMAD R26, R19, -0x7, R24 ;  /* 0xfffffff9131a7824 */ /* 0x000fe400078e0218 */
[----:B------:R-:W-:-:S04]  /*0a90*/  IMAD.HI.U32 R27, R18, 0x24924925, RZ ;  /* 0x24924925121b7827 */ /* 0x000fc800078e00ff */
[----:B------:R-:W-:Y:S01]  /*0aa0*/  IMAD R26, R9, 0x1b, R26 ;  /* 0x0000001b091a7824 */ /* 0x000fe200078e021a */
[----:B------:R-:W-:-:S03]  /*0ab0*/  IADD3 R28, PT, PT, R18, -R27, RZ ;  /* 0x8000001b121c7210 */ /* 0x000fc60007ffe0ff */
[----:B------:R-:W-:Y:S01]  /*0ac0*/  IMAD R26, R19, 0x9, R26 ;  /* 0x00000009131a7824 */ /* 0x000fe200078e021a */
[----:B0-----:R-:W-:Y:S02]  /*0ad0*/  LEA.HI R17, R28, R27, RZ, 0x1f ;  /* 0x0000001b1c117211 */ /* 0x001fe400078ff8ff */
[----:B------:R-:W-:Y:S02]  /*0ae0*/  IADD3 R27, PT, PT, R24, 0x80, RZ ;  /* 0x00000080181b7810 */ /* 0x000fe40007ffe0ff */
[----:B------:R-:W-:Y:S02]  /*0af0*/  SHF.R.U32.HI R17, RZ, 0x2, R17 ;  /* 0x00000002ff117819 */ /* 0x000fe40000011611 */
[----:B------:R-:W-:Y:S01]  /*0b00*/  LEA R29, R26, R23, 0x2 ;  /* 0x000000171a1d7211 */ /* 0x000fe200078e10ff */
[----:B------:R-:W-:Y:S01]  /*0b10*/  IMAD.HI.U32 R28, R27, 0x24924925, RZ ;  /* 0x249249251b1c7827 */ /* 0x000fe200078e00ff */
[----:B------:R-:W-:-:S03]  /*0b20*/  IADD3 R19, PT, PT, R25, 0x40, RZ ;  /* 0x0000004019137810 */ /* 0x000fc60007ffe0ff */
[----:B------:R-:W-:-:S04]  /*0b30*/  IMAD R18, R17, -0x7, R18 ;  /* 0xfffffff911127824 */ /* 0x000fc800078e0212 */
[----:B------:R-:W-:-:S04]  /*0b40*/  IMAD R18, R9, 0x1b, R18 ;  /* 0x0000001b09127824 */ /* 0x000fc800078e0212 */
[----:B------:R-:W-:Y:S01]  /*0b50*/  IMAD R26, R17, 0x9, R18 ;  /* 0x00000009111a7824 */ /* 0x000fe200078e0212 */
[----:B------:R-:W-:Y:S01]  /*0b60*/  IADD3 R17, PT, PT, R27, -R28, RZ ;  /* 0x8000001c1b117210 */ /* 0x000fe20007ffe0ff */
[----:B------:R-:W-:-:S03]  /*0b70*/  IMAD.WIDE.U32 R18, R19, 0x4, R14 ;  /* 0x0000000413127825 */ /* 0x000fc600078e000e */
[----:B------:R-:W-:-:S03]  /*0b80*/  LEA.HI R17, R17, R28, RZ, 0x1f ;  /* 0x0000001c11117211 */ /* 0x000fc600078ff8ff */
[----:B------:R0:W3:Y:S01]  /*0b90*/  LDG.E.CONSTANT R18, desc[UR6][R18.64] ;  /* 0x0000000612127981 */ /* 0x0000e2000c1e9900 */
[----:B------:R-:W-:Y:S02]  /*0ba0*/  SHF.R.U32.HI R28, RZ, 0x2, R17 ;  /* 0x00000002ff1c7819 */ /* 0x000fe40000011611 */
[C---:B------:R-:W-:Y:S02]  /*0bb0*/  IADD3 R17, PT, PT, R25.reuse, 0x80, RZ ;  /* 0x0000008019117810 */ /* 0x040fe40007ffe0ff */
[----:B------:R-:W-:Y:S01]  /*0bc0*/  IADD3 R25, PT, PT, R25, 0xc0, RZ ;  /* 0x000000c019197810 */ /* 0x000fe20007ffe0ff */
[----:B--2---:R1:W-:Y:S02]  /*0bd0*/  STS [R29+0x28], R16 ;  /* 0x000028101d007388 */ /* 0x0043e40000000800 */
[----:B-1----:R-:W-:-:S04]  /*0be0*/  IMAD R16, R28, -0x7, R27 ;  /* 0xfffffff91c107824 */ /* 0x002fc800078e021b */
[----:B------:R-:W-:Y:S02]  /*0bf0*/  IMAD R27, R9, 0x1b, R16 ;  /* 0x0000001b091b7824 */ /* 0x000fe400078e0210 */
[----:B------:R-:W-:-:S04]  /*0c00*/  IMAD.WIDE.U32 R16, R17, 0x4, R14 ;  /* 0x0000000411107825 */ /* 0x000fc800078e000e */
[----:B------:R-:W-:Y:S02]  /*0c10*/  IMAD.WIDE.U32 R14, R25, 0x4, R14 ;  /* 0x00000004190e7825 */ /* 0x000fe400078e000e */
[----:B------:R1:W2:Y:S04]  /*0c20*/  LDG.E.CONSTANT R16, desc[UR6][R16.64] ;  /* 0x0000000610107981 */ /* 0x0002a8000c1e9900 */
[----:B------:R-:W4:Y:S01]  /*0c30*/  LDG.E.CONSTANT R14, desc[UR6][R14.64] ;  /* 0x000000060e0e7981 */ /* 0x000f22000c1e9900 */
[----:B0-----:R-:W-:Y:S01]  /*0c40*/  IADD3 R19, PT, PT, R24, 0xc0, RZ ;  /* 0x000000c018137810 */ /* 0x001fe20007ffe0ff */
[----:B------:R-:W-:-:S04]  /*0c50*/  IMAD R28, R28, 0x9, R27 ;  /* 0x000000091c1c7824 */ /* 0x000fc800078e021b */
[----:B------:R-:W-:-:S05]  /*0c60*/  IMAD.HI.U32 R25, R19, 0x24924925, RZ ;  /* 0x2492492513197827 */ /* 0x000fca00078e00ff */
[----:B------:R-:W-:-:S04]  /*0c70*/  IADD3 R27, PT, PT, R19, -R25, RZ ;  /* 0x80000019131b7210 */ /* 0x000fc80007ffe0ff */
[----:B------:R-:W-:-:S04]  /*0c80*/  LEA.HI R27, R27, R25, RZ, 0x1f ;  /* 0x000000191b1b7211 */ /* 0x000fc800078ff8ff */
[----:B------:R-:W-:-:S05]  /*0c90*/  SHF.R.U32.HI R27, RZ, 0x2, R27 ;  /* 0x00000002ff1b7819 */ /* 0x000fca000001161b */
[----:B------:R-:W-:-:S04]  /*0ca0*/  IMAD R19, R27, -0x7, R19 ;  /* 0xfffffff91b137824 */ /* 0x000fc800078e0213 */
[----:B------:R-:W-:-:S04]  /*0cb0*/  IMAD R19, R9, 0x1b, R19 ;  /* 0x0000001b09137824 */ /* 0x000fc800078e0213 */
[----:B------:R-:W-:Y:S01]  /*0cc0*/  IMAD R27, R27, 0x9, R19 ;  /* 0x000000091b1b7824 */ /* 0x000fe200078e0213 */
[-C--:B------:R-:W-:Y:S02]  /*0cd0*/  LEA R19, R26, R23.reuse, 0x2 ;  /* 0x000000171a137211 */ /* 0x080fe400078e10ff */
[-C--:B-1----:R-:W-:Y:S02]  /*0ce0*/  LEA R17, R28, R23.reuse, 0x2 ;  /* 0x000000171c117211 */ /* 0x082fe400078e10ff */
[----:B------:R-:W-:Y:S01]  /*0cf0*/  LEA R27, R27, R23, 0x2 ;  /* 0x000000171b1b7211 */ /* 0x000fe200078e10ff */
[----:B---3--:R3:W-:Y:S01]  /*0d00*/  STS [R19+0x28], R18 ;  /* 0x0000281213007388 */ /* 0x0087e20000000800 */
[----:B------:R-:W-:-:S04]  /*0d10*/  IADD3 R24, PT, PT, R24, 0x100, RZ ;  /* 0x0000010018187810 */ /* 0x000fc80007ffe0ff */
[----:B------:R-:W-:Y:S01]  /*0d20*/  ISETP.GE.U32.AND P0, PT, R24, R13, PT ;  /* 0x0000000d1800720c */ /* 0x000fe20003f06070 */
[----:B--2---:R3:W-:Y:S04]  /*0d30*/  STS [R17+0x28], R16 ;  /* 0x0000281011007388 */ /* 0x0047e80000000800 */
[----:B----4-:R3:W-:Y:S08]  /*0d40*/  STS [R27+0x28], R14 ;  /* 0x0000280e1b007388 */ /* 0x0107f00000000800 */
[----:B------:R-:W-:Y:S05]  /*0d50*/  @!P0 BRA `(.L_x_12) ;  /* 0xfffffffc00248947 */ /* 0x000fea000383ffff */
.L_x_9:
[----:B0-----:R-:W-:Y:S05]  /*0d60*/  BSYNC.RECONVERGENT B1 ;  /* 0x0000000000017941 */ /* 0x001fea0003800200 */
.L_x_8:
[C---:B------:R-:W-:Y:S02]  /*0d70*/  ISETP.GE.U32.AND P0, PT, R9.reuse, 0x9, PT ;  /* 0x000000090900780c */ /* 0x040fe40003f06070 */
[----:B------:R-:W-:-:S11]  /*0d80*/  IADD3 R9, PT, PT, R9, 0x7, RZ ;  /* 0x0000000709097810 */ /* 0x000fd60007ffe0ff */
[----:B------:R-:W-:Y:S05]  /*0d90*/  @!P0 BRA `(.L_x_13) ;  /* 0xfffffff800688947 */ /* 0x000fea000383ffff */
[----:B------:R-:W-:Y:S05]  /*0da0*/  BSYNC.RECONVERGENT B0 ;  /* 0x0000000000007941 */ /* 0x000fea0003800200 */
.L_x_7:
[----:B------:R-:W-:Y:S05]  /*0db0*/  BRA `(.L_x_14) ;  /* 0x0000000800307947 */ /* 0x000fea0003800000 */
.L_x_6:
[C---:B------:R-:W-:Y:S01]  /*0dc0*/  LOP3.LUT R5, R2.reuse, 0x80, RZ, 0xfc, !PT ;  /* 0x0000008002057812 */ /* 0x040fe200078efcff */
[----:B------:R-:W-:Y:S01]  /*0dd0*/  BSSY.RECONVERGENT B0, `(.L_x_14) ;  /* 0x000008a000007945 */ /* 0x000fe20003800200 */
[----:B------:R-:W-:Y:S01]  /*0de0*/  IADD3 R13, PT, PT, -R9, R10, RZ ;  /* 0x0000000a090d7210 */ /* 0x000fe20007ffe1ff */
[----:B------:R-:W-:Y:S01]  /*0df0*/  HFMA2 R9, -RZ, RZ, 0, 4.17232513427734375e-07 ;  /* 0x00000007ff097431 */ /* 0x000fe200000001ff */
[----:B------:R-:W-:Y:S01]  /*0e00*/  PRMT R6, R5, 0x9910, RZ ;  /* 0x0000991005067816 */ /* 0x000fe200000000ff */
[----:B------:R-:W-:Y:S01]  /*0e10*/  IMAD R10, R2, 0x25, RZ ;  /* 0x00000025020a7824 */ /* 0x000fe200078e02ff */
[----:B------:R-:W-:-:S03]  /*0e20*/  LEA R13, R13, -R13, 0x3 ;  /* 0x8000000d0d0d7211 */ /* 0x000fc600078e18ff */
[----:B------:R-:W-:Y:S01]  /*0e30*/  IMAD R6, R6, 0x25, RZ ;  /* 0x0000002506067824 */ /* 0x000fe200078e02ff */
[----:B------:R-:W-:-:S04]  /*0e40*/  LOP3.LUT R10, R10, 0xffff, RZ, 0xc0, !PT ;  /* 0x0000ffff0a0a7812 */ /* 0x000fc800078ec0ff */
[----:B------:R-:W-:Y:S02]  /*0e50*/  LOP3.LUT R6, R6, 0xffff, RZ, 0xc0, !PT ;  /* 0x0000ffff06067812 */ /* 0x000fe400078ec0ff */
[----:B------:R-:W-:Y:S02]  /*0e60*/  SHF.R.U32.HI R10, RZ, 0x7, R10 ;  /* 0x00000007ff0a7819 */ /* 0x000fe4000001160a */
[----:B------:R-:W-:Y:S02]  /*0e70*/  SHF.R.U32.HI R14, RZ, 0x8, R6 ;  /* 0x00000008ff0e7819 */ /* 0x000fe40000011606 */
[----:B------:R-:W-:Y:S02]  /*0e80*/  LOP3.LUT R6, R2, 0x40, RZ, 0xfc, !PT ;  /* 0x0000004002067812 */ /* 0x000fe400078efcff */
[----:B------:R-:W-:Y:S02]  /*0e90*/  IADD3 R12, PT, PT, RZ, -R14, RZ ;  /* 0x8000000eff0c7210 */ /* 0x000fe40007ffe0ff */
[----:B------:R-:W-:-:S02]  /*0ea0*/  PRMT R15, R6, 0x9910, RZ ;  /* 0x00009910060f7816 */ /* 0x000fc400000000ff */
[----:B------:R-:W-:-:S04]  /*0eb0*/  PRMT R12, R12, 0x7710, RZ ;  /* 0x000077100c0c7816 */ /* 0x000fc800000000ff */
[----:B------:R-:W-:Y:S02]  /*0ec0*/  IADD3 R16, PT, PT, R5, R12, RZ ;  /* 0x0000000c05107210 */ /* 0x000fe40007ffe0ff */
[----:B------:R-:W-:Y:S01]  /*0ed0*/  MOV R12, R15 ;  /* 0x0000000f000c7202 */ /* 0x000fe20000000f00 */
[----:B------:R-:W-:Y:S01]  /*0ee0*/  IMAD R15, R7, 0x7, -R2 ;  /* 0x00000007070f7824 */ /* 0x000fe200078e0a02 */
[----:B------:R-:W-:Y:S01]  /*0ef0*/  LOP3.LUT R17, R16, 0xfe, RZ, 0xc0, !PT ;  /* 0x000000fe10117812 */ /* 0x000fe200078ec0ff */
[----:B------:R-:W-:Y:S01]  /*0f00*/  IMAD R7, R8, R9, -0x7 ;  /* 0xfffffff908077424 */ /* 0x000fe200078e0209 */
[----:B------:R-:W-:Y:S01]  /*0f10*/  MOV R9, R0 ;  /* 0x0000000000097202 */ /* 0x000fe20000000f00 */
[----:B------:R-:W-:Y:S01]  /*0f20*/  IMAD R12, R12, 0x93, RZ ;  /* 0x000000930c0c7824 */ /* 0x000fe200078e02ff */
[----:B------:R-:W-:Y:S01]  /*0f30*/  LEA.HI R17, R17, R14, RZ, 0x1f ;  /* 0x0000000e11117211 */ /* 0x000fe200078ff8ff */
[----:B------:R-:W-:Y:S01]  /*0f40*/  IMAD R8, R8, -0x7, R15 ;  /* 0xfffffff908087824 */ /* 0x000fe200078e020f */
[----:B------:R-:W-:-:S02]  /*0f50*/  LOP3.LUT R15, R10, 0x1e, RZ, 0xc0, !PT ;  /* 0x0000001e0a0f7812 */ /* 0x000fc400078ec0ff */
[----:B------:R-:W-:Y:S02]  /*0f60*/  LOP3.LUT R12, R12, 0xffff, RZ, 0xc0, !PT ;  /* 0x0000ffff0c0c7812 */ /* 0x000fe400078ec0ff */
[----:B------:R-:W-:Y:S02]  /*0f70*/  LOP3.LUT R17, R17, 0xffff, RZ, 0xc0, !PT ;  /* 0x0000ffff11117812 */ /* 0x000fe400078ec0ff */
[----:B------:R-:W-:Y:S02]  /*0f80*/  SHF.R.U32.HI R12, RZ, 0x9, R12 ;  /* 0x00000009ff0c7819 */ /* 0x000fe4000001160c */
[----:B------:R-:W-:Y:S02]  /*0f90*/  SHF.R.U32.HI R14, RZ, 0x1, R17 ;  /* 0x00000001ff0e7819 */ /* 0x000fe40000011611 */
[----:B------:R-:W-:Y:S02]  /*0fa0*/  IADD3 R8, PT, PT, R8, 0x14, RZ ;  /* 0x0000001408087810 */ /* 0x000fe40007ffe0ff */
[----:B------:R-:W-:-:S02]  /*0fb0*/  LOP3.LUT R17, R12, 0x3e, RZ, 0xc0, !PT ;  /* 0x0000003e0c117812 */ /* 0x000fc400078ec0ff */
[----:B------:R-:W-:Y:S02]  /*0fc0*/  LOP3.LUT R14, R14, 0x7e, RZ, 0xc0, !PT ;  /* 0x0000007e0e0e7812 */ /* 0x000fe400078ec0ff */
[----:B------:R-:W-:Y:S02]  /*0fd0*/  LOP3.LUT R10, R8, 0xc0, RZ, 0xc0, !PT ;  /* 0x000000c0080a7812 */ /* 0x000fe400078ec0ff */
[----:B------:R-:W-:Y:S02]  /*0fe0*/  IADD3 R12, PT, PT, R2, R15, RZ ;  /* 0x0000000f020c7210 */ /* 0x000fe40007ffe0ff */
[----:B------:R-:W-:Y:S02]  /*0ff0*/  IADD3 R20, PT, PT, R6, R17, RZ ;  /* 0x0000001106147210 */ /* 0x000fe40007ffe0ff */
[----:B------:R-:W-:-:S07]  /*1000*/  IADD3 R22, PT, PT, R5, R14, RZ ;  /* 0x0000000e05167210 */ /* 0x000fce0007ffe0ff */
.L_x_20:
        /* <DEDUP_REMOVED lines=38> */
.L_x_18:
[----:B0-----:R-:W-:Y:S05]  /*1270*/  BSYNC.RECONVERGENT B2 ;  /* 0x0000000000027941 */ /* 0x001fea0003800200 */
.L_x_17:
[----:B------:R-:W-:Y:S05]  /*1280*/  @!P0 BRA `(.L_x_16) ;  /* 0x0000000000e88947 */ /* 0x000fea0003800000 */
[----:B--2---:R-:W0:Y:S01]  /*1290*/  S2R R14, SR_CgaCtaId ;  /* 0x00000000000e7919 */ /* 0x004e220000008800 */
[----:B------:R-:W-:-:S04]  /*12a0*/  MOV R23, 0x400 ;  /* 0x0000040000177802 */ /* 0x000fc80000000f00 */
[----:B0-----:R-:W-:-:S07]  /*12b0*/  LEA R23, R14, R23, 0x18 ;  /* 0x000000170e177211 */ /* 0x001fce00078ec0ff */
.L_x_19:
        /* <DEDUP_REMOVED lines=55> */
.L_x_16:
[----:B0-----:R-:W-:Y:S05]  /*1630*/  BSYNC.RECONVERGENT B1 ;  /* 0x0000000000017941 */ /* 0x001fea0003800200 */
.L_x_15:
[C---:B------:R-:W-:Y:S02]  /*1640*/  ISETP.GE.U32.AND P0, PT, R9.reuse, 0x9, PT ;  /* 0x000000090900780c */ /* 0x040fe40003f06070 */
[----:B------:R-:W-:-:S11]  /*1650*/  IADD3 R9, PT, PT, R9, 0x7, RZ ;  /* 0x0000000709097810 */ /* 0x000fd60007ffe0ff */
[----:B------:R-:W-:Y:S05]  /*1660*/  @!P0 BRA `(.L_x_20) ;  /* 0xfffffff800688947 */ /* 0x000fea000383ffff */
[----:B------:R-:W-:Y:S05]  /*1670*/  BSYNC.RECONVERGENT B0 ;  /* 0x0000000000007941 */ /* 0x000fea0003800200 */
.L_x_14:
[----:B--23--:R-:W0:Y:S01]  /*1680*/  LDC.64 R14, c[0x0][0x388] ;  /* 0x0000e200ff0e7b82 */ /* 0x00ce220000000a00 */
[----:B------:R-:W-:-:S05]  /*1690*/  IMAD R6, R4, 0x2400, RZ ;  /* 0x0000240004067824 */ /* 0x000fca00078e02ff */
[----:B------:R-:W-:-:S05]  /*16a0*/  LOP3.LUT R6, R6, 0x3f, R11, 0xf8, !PT ;  /* 0x0000003f06067812 */ /* 0x000fca00078ef80b */
[----:B0-----:R-:W-:-:S05]  /*16b0*/  IMAD.WIDE.U32 R4, R6, 0x4, R14 ;  /* 0x0000000406047825 */ /* 0x001fca00078e000e */
[----:B------:R-:W2:Y:S04]  /*16c0*/  LDG.E.CONSTANT R8, desc[UR6][R4.64] ;  /* 0x0000000604087981 */ /* 0x000ea8000c1e9900 */
[----:B-1----:R-:W3:Y:S04]  /*16d0*/  LDG.E.CONSTANT R16, desc[UR6][R4.64+0x100] ;  /* 0x0001000604107981 */ /* 0x002ee8000c1e9900 */
[----:B------:R-:W4:Y:S04]  /*16e0*/  LDG.E.CONSTANT R20, desc[UR6][R4.64+0x200] ;  /* 0x0002000604147981 */ /* 0x000f28000c1e9900 */
[----:B------:R-:W4:Y:S04]  /*16f0*/  LDG.E.CONSTANT R19, desc[UR6][R4.64+0x300] ;  /* 0x0003000604137981 */ /* 0x000f28000c1e9900 */
[----:B------:R-:W4:Y:S04]  /*1700*/  LDG.E.CONSTANT R28, desc[UR6][R4.64+0x400] ;  /* 0x00040006041c7981 */ /* 0x000f28000c1e9900 */
[----:B------:R-:W4:Y:S04]  /*1710*/  LDG.E.CONSTANT R18, desc[UR6][R4.64+0x500] ;  /* 0x0005000604127981 */ /* 0x000f28000c1e9900 */
[----:B------:R-:W4:Y:S04]  /*1720*/  LDG.E.CONSTANT R17, desc[UR6][R4.64+0x600] ;  /* 0x0006000604117981 */ /* 0x000f28000c1e9900 */
[----:B------:R-:W4:Y:S04]  /*1730*/  LDG.E.CONSTANT R13, desc[UR6][R4.64+0x700] ;  /* 0x00070006040d7981 */ /* 0x000f28000c1e9900 */
[----:B------:R-:W4:Y:S04]  /*1740*/  LDG.E.CONSTANT R25, desc[UR6][R4.64+0x800] ;  /* 0x0008000604197981 */ /* 0x000f28000c1e9900 */
[----:B------:R-:W4:Y:S01]  /*1750*/  LDG.E.CONSTANT R10, desc[UR6][R4.64+0x900] ;  /* 0x00090006040a7981 */ /* 0x000f22000c1e9900 */
[----:B------:R-:W0:Y:S03]  /*1760*/  S2UR UR5, SR_CgaCtaId ;  /* 0x00000000000579c3 */ /* 0x000e260000008800 */
[----:B------:R-:W4:Y:S01]  /*1770*/  LDG.E.CONSTANT R9, desc[UR6][R4.64+0xa00] ;  /* 0x000a000604097981 */ /* 0x000f22000c1e9900 */
[----:B------:R-:W-:-:S03]  /*1780*/  UMOV UR4, 0x400 ;  /* 0x0000040000047882 */ /* 0x000fc60000000000 */
[----:B------:R-:W4:Y:S04]  /*1790*/  LDG.E.CONSTANT R7, desc[UR6][R4.64+0xb00] ;  /* 0x000b000604077981 */ /* 0x000f28000c1e9900 */
[----:B------:R-:W4:Y:S04]  /*17a0*/  LDG.E.CONSTANT R24, desc[UR6][R4.64+0xc00] ;  /* 0x000c000604187981 */ /* 0x000f28000c1e9900 */
[----:B------:R-:W4:Y:S01]  /*17b0*/  LDG.E.CONSTANT R23, desc[UR6][R4.64+0xd00] ;  /* 0x000d000604177981 */ /* 0x000f22000c1e9900 */
[----:B0-----:R-:W-:-:S06]  /*17c0*/  ULEA UR4, UR5, UR4, 0x18 ;  /* 0x0000000405047291 */ /* 0x001fcc000f8ec0ff */
[----:B------:R-:W-:Y:S01]  /*17d0*/  LEA R12, R0, UR4, 0x2 ;  /* 0x00000004000c7c11 */ /* 0x000fe2000f8e10ff */
[----:B------:R-:W-:Y:S06]  /*17e0*/  BAR.SYNC.DEFER_BLOCKING 0x0 ;  /* 0x0000000000007b1d */ /* 0x000fec0000010000 */
[----:B------:R-:W2:Y:S04]  /*17f0*/  LDS R21, [R12] ;  /* 0x000000000c157984 */ /* 0x000ea80000000800 */
[----:B------:R-:W3:Y:S01]  /*1800*/  LDS R22, [R12+0x4] ;  /* 0x000004000c167984 */ /* 0x000ee20000000800 */
[----:B------:R-:W-:Y:S01]  /*1810*/  IADD3 R29, PT, PT, R6, 0x400, RZ ;  /* 0x00000400061d7810 */ /* 0x000fe20007ffe0ff */
[----:B--2---:R-:W-:-:S02]  /*1820*/  FFMA R21, R8, R21, RZ ;  /* 0x0000001508157223 */ /* 0x004fc400000000ff */
[----:B------:R-:W4:Y:S02]  /*1830*/  LDS R8, [R12+0x8] ;  /* 0x000008000c087984 */ /* 0x000f240000000800 */
[----:B---3--:R-:W-:Y:S02]  /*1840*/  FFMA R27, R16, R22, R21 ;  /* 0x00000016101b7223 */ /* 0x008fe40000000015 */
[----:B------:R-:W2:Y:S04]  /*1850*/  LDG.E.CONSTANT R22, desc[UR6][R4.64+0xe00] ;  /* 0x000e000604167981 */ /* 0x000ea8000c1e9900 */
[----:B------:R-:W3:Y:S04]  /*1860*/  LDG.E.CONSTANT R16, desc[UR6][R4.64+0xf00] ;  /* 0x000f000604107981 */ /* 0x000ee8000c1e9900 */
[----:B------:R-:W0:Y:S01]  /*1870*/  LDS R21, [R12+0x24] ;  /* 0x000024000c157984 */ /* 0x000e220000000800 */
[----:B----4-:R-:W-:Y:S01]  /*1880*/  FFMA R20, R20, R8, R27 ;  /* 0x0000000814147223 */ /* 0x010fe2000000001b */
[----:B------:R-:W-:-:S02]  /*1890*/  IMAD.WIDE.U32 R26, R29, 0x4, R14 ;  /* 0x000000041d1a7825 */ /* 0x000fc400078e000e */
[----:B------:R-:W1:Y:S04]  /*18a0*/  LDS R29, [R12+0x28] ;  /* 0x000028000c1d7984 */ /* 0x000e680000000800 */
[----:B------:R4:W3:Y:S04]  /*18b0*/  LDG.E.CONSTANT R8, desc[UR6][R26.64] ;  /* 0x000000061a087981 */ /* 0x0008e8000c1e9900 */
[----:B----4-:R-:W4:Y:S01]  /*18c0*/  LDS R27, [R12+0x2c] ;  /* 0x00002c000c1b7984 */ /* 0x010f220000000800 */
[----:B0-----:R-:W-:Y:S01]  /*18d0*/  FFMA R26, R19, R21, R20 ;  /* 0x00000015131a7223 */ /* 0x001fe20000000014 */
[----:B------:R-:W-:-:S05]  /*18e0*/  IADD3 R21, PT, PT, R6, 0x440, RZ ;  /* 0x0000044006157810 */ /* 0x000fca0007ffe0ff */
[----:B------:R-:W-:-:S05]  /*18f0*/  IMAD.WIDE.U32 R20, R21, 0x4, R14 ;  /* 0x0000000415147825 */ /* 0x000fca00078e000e */
[----:B------:R0:W3:Y:S01]  /*1900*/  LDG.E.CONSTANT R19, desc[UR6][R20.64] ;  /* 0x0000000614137981 */ /* 0x0000e2000c1e9900 */
[----:B------:R-:W-:Y:S01]  /*1910*/  IADD3 R5, PT, PT, R6, 0x480, RZ ;  /* 0x0000048006057810 */ /* 0x000fe20007ffe0ff */
[----:B-1----:R-:W-:Y:S02]  /*1920*/  FFMA R29, R28, R29, R26 ;  /* 0x0000001d1c1d7223 */ /* 0x002fe4000000001a */
[----:B0-----:R-:W-:Y:S04]  /*1930*/  LDS R20, [R12+0x6c] ;  /* 0x00006c000c147984 */ /* 0x001fe80000000800 */
[----:B------:R-:W0:Y:S01]  /*1940*/  LDS R28, [R12+0x48] ;  /* 0x000048000c1c7984 */ /* 0x000e220000000800 */
[----:B------:R-:W-:-:S03]  /*1950*/  IMAD.WIDE.U32 R4, R5, 0x4, R14 ;  /* 0x0000000405047825 */ /* 0x000fc600078e000e */
[----:B------:R-:W1:Y:S04]  /*1960*/  LDS R26, [R12+0x4c] ;  /* 0x00004c000c1a7984 */ /* 0x000e680000000800 */
[----:B------:R-:W-:Y:S01]  /*1970*/  LDS R21, [R12+0x70] ;  /* 0x000070000c157984 */ /* 0x000fe20000000800 */
[----:B----4-:R-:W-:-:S03]  /*1980*/  FFMA R29, R18, R27, R29 ;  /* 0x0000001b121d7223 */ /* 0x010fc6000000001d */
[----:B------:R-:W4:Y:S04]  /*1990*/  LDG.E.CONSTANT R18, desc[UR6][R4.64] ;  /* 0x0000000604127981 */ /* 0x000f28000c1e9900 */
[----:B------:R-:W1:Y:S01]  /*19a0*/  LDS R27, [R12+0x50] ;  /* 0x000050000c1b7984 */ /* 0x000e620000000800 */
[----:B0-----:R-:W-:-:S03]  /*19b0*/  FFMA R28, R17, R28, R29 ;  /* 0x0000001c111c7223 */ /* 0x001fc6000000001d */
[----:B------:R-:W4:Y:S01]  /*19c0*/  LDG.E.CONSTANT R17, desc[UR6][R4.64+0x100] ;  /* 0x0001000604117981 */ /* 0x000f22000c1e9900 */
[----:B-1----:R-:W-:-:S03]  /*19d0*/  FFMA R26, R13, R26, R28 ;  /* 0x0000001a0d1a7223 */ /* 0x002fc6000000001c */
[----:B------:R-:W4:Y:S04]  /*19e0*/  LDG.E.CONSTANT R13, desc[UR6][R4.64+0x200] ;  /* 0x00020006040d7981 */ /* 0x000f28000c1e9900 */
[----:B------:R-:W4:Y:S01]  /*19f0*/  LDG.E.CONSTANT R28, desc[UR6][R4.64+0x300] ;  /* 0x00030006041c7981 */ /* 0x000f22000c1e9900 */
[----:B------:R-:W-:-:S03]  /*1a00*/  FFMA R25, R25, R27, R26 ;  /* 0x0000001b19197223 */ /* 0x000fc6000000001a */
[----:B------:R-:W4:Y:S01]  /*1a10*/  LDG.E.CONSTANT R27, desc[UR6][R4.64+0x700] ;  /* 0x00070006041b7981 */ /* 0x000f22000c1e9900 */
[----:B------:R-:W-:-:S03]  /*1a20*/  FFMA R20, R10, R20, R25 ;  /* 0x000000140a147223 */ /* 0x000fc60000000019 */
[----:B------:R-:W4:Y:S04]  /*1a30*/  LDG.E.CONSTANT R10, desc[UR6][R4.64+0x400] ;  /* 0x00040006040a7981 */ /* 0x000f28000c1e9900 */
[----:B------:R-:W0:Y:S01]  /*1a40*/  LDS R25, [R12+0x74] ;  /* 0x000074000c197984 */ /* 0x000e220000000800 */
[----:B------:R-:W-:-:S03]  /*1a50*/  FFMA R20, R9, R21, R20 ;  /* 0x0000001509147223 */ /* 0x000fc60000000014 */
[----:B------:R-:W1:Y:S04]  /*1a60*/  LDS R21, [R12+0x90] ;  /* 0x000090000c157984 */ /* 0x000e680000000800 */
[----:B------:R-:W4:Y:S04]  /*1a70*/  LDG.E.CONSTANT R9, desc[UR6][R4.64+0x500] ;  /* 0x0005000604097981 */ /* 0x000f28000c1e9900 */
[----:B------:R-:W4:Y:S01]  /*1a80*/  LDG.E.CONSTANT R26, desc[UR6][R4.64+0x800] ;  /* 0x00080006041a7981 */ /* 0x000f22000c1e9900 */
[----:B0-----:R-:W-:-:S03]  /*1a90*/  FFMA R25, R7, R25, R20 ;  /* 0x0000001907197223 */ /* 0x001fc60000000014 */
[----:B------:R0:W4:Y:S04]  /*1aa0*/  LDG.E.CONSTANT R7, desc[UR6][R4.64+0x600] ;  /* 0x0006000604077981 */ /* 0x000128000c1e9900 */
[----:B------:R-:W0:Y:S01]  /*1ab0*/  LDS R20, [R12+0x94] ;  /* 0x000094000c147984 */ /* 0x000e220000000800 */
[----:B-1----:R-:W-:-:S03]  /*1ac0*/  FFMA R24, R24, R21, R25 ;  /* 0x0000001518187223 */ /* 0x002fc60000000019 */
[----:B------:R-:W2:Y:S04]  /*1ad0*/  LDS R25, [R12+0x98] ;  /* 0x000098000c197984 */ /* 0x000ea80000000800 */
[----:B------:R-:W3:Y:S04]  /*1ae0*/  LDS R21, [R12+0xb4] ;  /* 0x0000b4000c157984 */ /* 0x000ee80000000800 */
[----:B0-----:R-:W-:Y:S01]  /*1af0*/  LDS R5, [R12+0xd8] ;  /* 0x0000d8000c057984 */ /* 0x001fe20000000800 */
[----:B------:R-:W-:Y:S01]  /*1b00*/  FFMA R23, R23, R20, R24 ;  /* 0x0000001417177223 */ /* 0x000fe20000000018 */
[----:B------:R-:W-:-:S02]  /*1b10*/  IADD3 R24, PT, PT, R6, 0x6c0, RZ ;  /* 0x000006c006187810 */ /* 0x000fc40007ffe0ff */
[----:B------:R-:W0:Y:S01]  /*1b20*/  LDS R20, [R12+0xb8] ;  /* 0x0000b8000c147984 */ /* 0x000e220000000800 */
[----:B--2---:R-:W-:Y:S02]  /*1b30*/  FFMA R29, R22, R25, R23 ;  /* 0x00000019161d7223 */ /* 0x004fe40000000017 */
[----:B------:R-:W-:Y:S01]  /*1b40*/  IMAD.WIDE.U32 R24, R24, 0x4, R14 ;  /* 0x0000000418187825 */ /* 0x000fe200078e000e */
[----:B------:R-:W1:Y:S04]  /*1b50*/  LDS R22, [R12+0xbc] ;  /* 0x0000bc000c167984 */ /* 0x000e680000000800 */
[----:B------:R-:W2:Y:S01]  /*1b60*/  LDG.E.CONSTANT R23, desc[UR6][R24.64] ;  /* 0x0000000618177981 */ /* 0x000ea2000c1e9900 */
[----:B---3--:R-:W-:-:S03]  /*1b70*/  FFMA R21, R16, R21, R29 ;  /* 0x0000001510157223 */ /* 0x008fc6000000001d */
[----:B------:R-:W3:Y:S01]  /*1b80*/  LDG.E.CONSTANT R16, desc[UR6][R24.64+0x100] ;  /* 0x0001000618107981 */ /* 0x000ee2000c1e9900 */
[----:B0-----:R-:W-:-:S03]  /*1b90*/  FFMA R8, R8, R20, R21 ;  /* 0x0000001408087223 */ /* 0x001fc60000000015 */
[----:B------:R-:W3:Y:S04]  /*1ba0*/  LDG.E.CONSTANT R21, desc[UR6][R24.64+0x200] ;  /* 0x0002000618157981 */ /* 0x000ee8000c1e9900 */
[----:B------:R-:W3:Y:S01]  /*1bb0*/  LDG.E.CONSTANT R20, desc[UR6][R24.64+0x300] ;  /* 0x0003000618147981 */ /* 0x000ee2000c1e9900 */
[----:B-1----:R-:W-:-:S03]  /*1bc0*/  FFMA R29, R19, R22, R8 ;  /* 0x00000016131d7223 */ /* 0x002fc60000000008 */
[----:B------:R-:W0:Y:S04]  /*1bd0*/  LDS R19, [R12+0xdc] ;  /* 0x0000dc000c137984 */ /* 0x000e280000000800 */
[----:B------:R-:W3:Y:S01]  /*1be0*/  LDG.E.CONSTANT R8, desc[UR6][R24.64+0x400] ;  /* 0x0004000618087981 */ /* 0x000ee2000c1e9900 */
[----:B----4-:R-:W-:-:S03]  /*1bf0*/  FFMA R18, R18, R5, R29 ;  /* 0x0000000512127223 */ /* 0x010fc6000000001d */
[----:B------:R-:W1:Y:S01]  /*1c00*/  LDS R29, [R12+0xe0] ;  /* 0x0000e0000c1d7984 */ /* 0x000e620000000800 */
[----:B------:R-:W-:-:S05]  /*1c10*/  IADD3 R5, PT, PT, R6, 0x800, RZ ;  /* 0x0000080006057810 */ /* 0x000fca0007ffe0ff */
[----:B------:R-:W-:-:S05]  /*1c20*/  IMAD.WIDE.U32 R4, R5, 0x4, R14 ;  /* 0x0000000405047825 */ /* 0x000fca00078e000e */
[----:B------:R4:W3:Y:S02]  /*1c30*/  LDG.E.CONSTANT R22, desc[UR6][R4.64] ;  /* 0x0000000604167981 */ /* 0x0008e4000c1e9900 */
[----:B----4-:R-:W-:Y:S01]  /*1c40*/  IADD3 R5, PT, PT, R6, 0x840, RZ ;  /* 0x0000084006057810 */ /* 0x010fe20007ffe0ff */
[----:B0-----:R-:W-:-:S04]  /*1c50*/  FFMA R4, R17, R19, R18 ;  /* 0x0000001311047223 */ /* 0x001fc80000000012 */
[----:B------:R-:W-:Y:S02]  /*1c60*/  IMAD.WIDE.U32 R18, R5, 0x4, R14 ;  /* 0x0000000405127825 */ /* 0x000fe400078e000e */
[----:B------:R-:W0:Y:S04]  /*1c70*/  LDS R5, [R12+0xfc] ;  /* 0x0000fc000c057984 */ /* 0x000e280000000800 */
[----:B------:R1:W4:Y:S02]  /*1c80*/  LDG.E.CONSTANT R17, desc[UR6][R18.64] ;  /* 0x0000000612117981 */ /* 0x000324000c1e9900 */
[----:B-1----:R-:W-:Y:S02]  /*1c90*/  FFMA R19, R13, R29, R4 ;  /* 0x0000001d0d137223 */ /* 0x002fe40000000004 */
[----:B------:R-:W1:Y:S01]  /*1ca0*/  LDS R29, [R12+0x100] ;  /* 0x000100000c1d7984 */ /* 0x000e620000000800 */
[----:B------:R-:W-:-:S05]  /*1cb0*/  IADD3 R25, PT, PT, R6, 0x880, RZ ;  /* 0x0000088006197810 */ /* 0x000fca0007ffe0ff */
[----:B------:R-:W-:-:S05]  /*1cc0*/  IMAD.WIDE.U32 R24, R25, 0x4, R14 ;  /* 0x0000000419187825 */ /* 0x000fca00078e000e */
[----:B------:R0:W4:Y:S04]  /*1cd0*/  LDG.E.CONSTANT R13, desc[UR6][R24.64] ;  /* 0x00000006180d7981 */ /* 0x000128000c1e9900 */
[----:B0-----:R-:W-:Y:S01]  /*1ce0*/  LDS R25, [R12+0x128] ;  /* 0x000128000c197984 */ /* 0x001fe20000000800 */
[----:B------:R-:W-:-:S03]  /*1cf0*/  FFMA R19, R28, R5, R19 ;  /* 0x000000051c137223 */ /* 0x000fc60000000013 */
[----:B------:R-:W0:Y:S01]  /*1d00*/  LDS R28, [R12+0x104] ;  /* 0x000104000c1c7984 */ /* 0x000e220000000800 */
[----:B------:R-:W-:-:S05]  /*1d10*/  IADD3 R5, PT, PT, R6, 0x8c0, RZ ;  /* 0x000008c006057810 */ /* 0x000fca0007ffe0ff */
[----:B------:R-:W-:-:S04]  /*1d20*/  IMAD.WIDE.U32 R4, R5, 0x4, R14 ;  /* 0x0000000405047825 */ /* 0x000fc800078e000e */
[----:B-1----:R-:W-:Y:S02]  /*1d30*/  FFMA R24, R10, R29, R19 ;  /* 0x0000001d0a187223 */ /* 0x002fe40000000013 */
[----:B------:R1:W4:Y:S01]  /*1d40*/  LDG.E.CONSTANT R10, desc[UR6][R4.64] ;  /* 0x00000006040a7981 */ /* 0x000322000c1e9900 */
[----:B------:R-:W-:-:S03]  /*1d50*/  IADD3 R19, PT, PT, R6, 0x900, RZ ;  /* 0x0000090006137810 */ /* 0x000fc60007ffe0ff */
[----:B------:R-:W0:Y:S02]  /*1d60*/  LDS R29, [R12+0x120] ;  /* 0x000120000c1d7984 */ /* 0x000e240000000800 */
[----:B------:R-:W-:Y:S02]  /*1d70*/  IMAD.WIDE.U32 R18, R19, 0x4, R14 ;  /* 0x0000000413127825 */ /* 0x000fe400078e000e */
[----:B-1----:R-:W-:Y:S04]  /*1d80*/  LDS R4, [R12+0x144] ;  /* 0x000144000c047984 */ /* 0x002fe80000000800 */
[----:B------:R-:W4:Y:S01]  /*1d90*/  LDG.E.CONSTANT R5, desc[UR6][R18.64+0x200] ;  /* 0x0002000612057981 */ /* 0x000f22000c1e9900 */
[----:B0-----:R-:W-:-:S03]  /*1da0*/  FFMA R28, R9, R28, R24 ;  /* 0x0000001c091c7223 */ /* 0x001fc60000000018 */
[----:B------:R-:W4:Y:S04]  /*1db0*/  LDG.E.CONSTANT R9, desc[UR6][R18.64] ;  /* 0x0000000612097981 */ /* 0x000f28000c1e9900 */
[----:B------:R-:W0:Y:S01]  /*1dc0*/  LDS R24, [R12+0x124] ;  /* 0x000124000c187984 */ /* 0x000e220000000800 */
[----:B------:R-:W-:-:S03]  /*1dd0*/  FFMA R28, R7, R29, R28 ;  /* 0x0000001d071c7223 */ /* 0x000fc6000000001c */
[----:B------:R-:W4:Y:S01]  /*1de0*/  LDG.E.CONSTANT R7, desc[UR6][R18.64+0x100] ;  /* 0x0001000612077981 */ /* 0x000f22000c1e9900 */
[----:B0-----:R-:W-:-:S03]  /*1df0*/  FFMA R27, R27, R24, R28 ;  /* 0x000000181b1b7223 */ /* 0x001fc6000000001c */
[----:B------:R-:W3:Y:S04]  /*1e00*/  LDS R24, [R12+0x148] ;  /* 0x000148000c187984 */ /* 0x000ee80000000800 */
[----:B------:R-:W4:Y:S01]  /*1e10*/  LDG.E.CONSTANT R28, desc[UR6][R18.64+0x300] ;  /* 0x00030006121c7981 */ /* 0x000f22000c1e9900 */
[----:B------:R-:W-:-:S03]  /*1e20*/  FFMA R26, R26, R25, R27 ;  /* 0x000000191a1a7223 */ /* 0x000fc6000000001b */
[----:B------:R-:W0:Y:S04]  /*1e30*/  LDS R25, [R12+0x14c] ;  /* 0x00014c000c197984 */ /* 0x000e280000000800 */
[----:B------:R-:W4:Y:S01]  /*1e40*/  LDG.E.CONSTANT R27, desc[UR6][R18.64+0x600] ;  /* 0x00060006121b7981 */ /* 0x000f22000c1e9900 */
[----:B--2---:R-:W-:-:S03]  /*1e50*/  FFMA R23, R23, R4, R26 ;  /* 0x0000000417177223 */ /* 0x004fc6000000001a */
[----:B------:R-:W2:Y:S01]  /*1e60*/  LDG.E.CONSTANT R4, desc[UR6][R18.64+0x400] ;  /* 0x0004000612047981 */ /* 0x000ea2000c1e9900 */
[----:B---3--:R-:W-:-:S03]  /*1e70*/  FFMA R24, R16, R24, R23 ;  /* 0x0000001810187223 */ /* 0x008fc60000000017 */
[----:B------:R-:W3:Y:S04]  /*1e80*/  LDG.E.CONSTANT R16, desc[UR6][R18.64+0x500] ;  /* 0x0005000612107981 */ /* 0x000ee8000c1e9900 */
[----:B------:R-:W1:Y:S04]  /*1e90*/  LDS R23, [R12+0x168] ;  /* 0x000168000c177984 */ /* 0x000e680000000800 */
[----:B------:R-:W3:Y:S01]  /*1ea0*/  LDG.E.CONSTANT R26, desc[UR6][R18.64+0x700] ;  /* 0x00070006121a7981 */ /* 0x000ee2000c1e9900 */
[----:B0-----:R-:W-:-:S03]  /*1eb0*/  FFMA R21, R21, R25, R24 ;  /* 0x0000001915157223 */ /* 0x001fc60000000018 */
[----:B------:R-:W0:Y:S04]  /*1ec0*/  LDS R24, [R12+0x16c] ;  /* 0x00016c000c187984 */ /* 0x000e280000000800 */
[----:B------:R-:W-:Y:S01]  /*1ed0*/  LDS R25, [R12+0x18c] ;  /* 0x00018c000c197984 */ /* 0x000fe20000000800 */
[----:B-1----:R-:W-:-:S03]  /*1ee0*/  FFMA R21, R20, R23, R21 ;  /* 0x0000001714157223 */ /* 0x002fc60000000015 */
[----:B------:R-:W1:Y:S01]  /*1ef0*/  LDS R23, [R12+0x170] ;  /* 0x000170000c177984 */ /* 0x000e620000000800 */
[----:B0-----:R-:W-:-:S03]  /*1f00*/  FFMA R29, R8, R24, R21 ;  /* 0x00000018081d7223 */ /* 0x001fc60000000015 */
[----:B------:R0:W3:Y:S01]  /*1f10*/  LDG.E.CONSTANT R8, desc[UR6][R18.64+0x800] ;  /* 0x0008000612087981 */ /* 0x0000e2000c1e9900 */
[----:B------:R-:W-:-:S03]  /*1f20*/  IADD3 R21, PT, PT, R6, 0xb40, RZ ;  /* 0x00000b4006157810 */ /* 0x000fc60007ffe0ff */
[----:B------:R-:W0:Y:S02]  /*1f30*/  LDS R24, [R12+0x190] ;  /* 0x000190000c187984 */ /* 0x000e240000000800 */
[----:B------:R-:W-:-:S04]  /*1f40*/  IMAD.WIDE.U32 R20, R21, 0x4, R14 ;  /* 0x0000000415147825 */ /* 0x000fc800078e000e */
[----:B-1----:R-:W-:Y:S02]  /*1f50*/  FFMA R22, R22, R23, R29 ;  /* 0x0000001716167223 */ /* 0x002fe4000000001d */
[----:B------:R-:W3:Y:S02]  /*1f60*/  LDG.E.CONSTANT R23, desc[UR6][R20.64] ;  /* 0x0000000614177981 */ /* 0x000ee4000c1e9900 */
[----:B----4-:R-:W-:Y:S02]  /*1f70*/  FFMA R29, R17, R25, R22 ;  /* 0x00000019111d7223 */ /* 0x010fe40000000016 */
[----:B------:R-:W4:Y:S04]  /*1f80*/  LDG.E.CONSTANT R22, desc[UR6][R20.64+0x100] ;  /* 0x0001000614167981 */ /* 0x000f28000c1e9900 */
[----:B------:R-:W1:Y:S01]  /*1f90*/  LDS R25, [R12+0x194] ;  /* 0x000194000c197984 */ /* 0x000e620000000800 */
[----:B0-----:R-:W-:-:S03]  /*1fa0*/  IADD3 R19, PT, PT, R6, 0xc00, RZ ;  /* 0x00000c0006137810 */ /* 0x001fc60007ffe0ff */
[----:B------:R0:W4:Y:S02]  /*1fb0*/  LDG.E.CONSTANT R17, desc[UR6][R20.64+0x200] ;  /* 0x0002000614117981 */ /* 0x000124000c1e9900 */
[----:B------:R-:W-:-:S04]  /*1fc0*/  IMAD.WIDE.U32 R18, R19, 0x4, R14 ;  /* 0x0000000413127825 */ /* 0x000fc800078e000e */
[----:B------:R-:W-:Y:S02]  /*1fd0*/  FFMA R24, R13, R24, R29 ;  /* 0x000000180d187223 */ /* 0x000fe4000000001d */
[----:B------:R-:W1:Y:S04]  /*1fe0*/  LDS R29, [R12+0x1b0] ;  /* 0x0001b0000c1d7984 */ /* 0x000e680000000800 */
[----:B------:R0:W4:Y:S02]  /*1ff0*/  LDG.E.CONSTANT R13, desc[UR6][R18.64] ;  /* 0x00000006120d7981 */ /* 0x000124000c1e9900 */
[----:B0-----:R-:W-:Y:S02]  /*2000*/  IADD3 R21, PT, PT, R6, 0xc80, RZ ;  /* 0x00000c8006157810 */ /* 0x001fe40007ffe0ff */
[----:B------:R-:W0:Y:S01]  /*2010*/  LDS R18, [R12+0x1b4] ;  /* 0x0001b4000c127984 */ /* 0x000e220000000800 */
[----:B-1----:R-:W-:Y:S01]  /*2020*/  FFMA R19, R10, R25, R24 ;  /* 0x000000190a137223 */ /* 0x002fe20000000018 */
[----:B------:R-:W-:-:S05]  /*2030*/  IADD3 R25, PT, PT, R6, 0xc40, RZ ;  /* 0x00000c4006197810 */ /* 0x000fca0007ffe0ff */
[----:B------:R-:W-:-:S05]  /*2040*/  IMAD.WIDE.U32 R24, R25, 0x4, R14 ;  /* 0x0000000419187825 */ /* 0x000fca00078e000e */
[----:B------:R1:W4:Y:S01]  /*2050*/  LDG.E.CONSTANT R10, desc[UR6][R24.64] ;  /* 0x00000006180a7981 */ /* 0x000322000c1e9900 */
[----:B------:R-:W-:-:S04]  /*2060*/  IMAD.WIDE.U32 R20, R21, 0x4, R14 ;  /* 0x0000000415147825 */ /* 0x000fc800078e000e */
[----:B-1----:R-:W-:Y:S02]  /*2070*/  FFMA R24, R9, R29, R19 ;  /* 0x0000001d09187223 */ /* 0x002fe40000000013 */
[----:B------:R-:W1:Y:S04]  /*2080*/  LDS R29, [R12+0x1b8] ;  /* 0x0001b8000c1d7984 */ /* 0x000e680000000800 */
[----:B------:R0:W4:Y:S04]  /*2090*/  LDG.E.CONSTANT R9, desc[UR6][R20.64] ;  /* 0x0000000614097981 */ /* 0x000128000c1e9900 */
[----:B0-----:R-:W0:Y:S01]  /*20a0*/  LDS R21, [R12+0x1d4] ;  /* 0x0001d4000c157984 */ /* 0x001e220000000800 */
[----:B------:R-:W-:Y:S01]  /*20b0*/  IADD3 R19, PT, PT, R6, 0xcc0, RZ ;  /* 0x00000cc006137810 */ /* 0x000fe20007ffe0ff */
[----:B------:R-:W-:-:S04]  /*20c0*/  FFMA R24, R7, R18, R24 ;  /* 0x0000001207187223 */ /* 0x000fc80000000018 */
[----:B------:R-:W-:Y:S01]  /*20d0*/  IMAD.WIDE.U32 R18, R19, 0x4, R14 ;  /* 0x0000000413127825 */ /* 0x000fe200078e000e */
[----:B------:R-:W-:-:S04]  /*20e0*/  IADD3 R25, PT, PT, R6, 0xd00, RZ ;  /* 0x00000d0006197810 */ /* 0x000fc80007ffe0ff */
[----:B------:R1:W4:Y:S04]  /*20f0*/  LDG.E.CONSTANT R7, desc[UR6][R18.64] ;  /* 0x0000000612077981 */ /* 0x000328000c1e9900 */
[----:B-1----:R-:W2:Y:S01]  /*2100*/  LDS R19, [R12+0x1d8] ;  /* 0x0001d8000c137984 */ /* 0x002ea20000000800 */
[----:B------:R-:W-:Y:S01]  /*2110*/  FFMA R29, R5, R29, R24 ;  /* 0x0000001d051d7223 */ /* 0x000fe20000000018 */
[----:B------:R-:W-:-:S05]  /*2120*/  IMAD.WIDE.U32 R24, R25, 0x4, R14 ;  /* 0x0000000419187825 */ /* 0x000fca00078e000e */
[----:B------:R1:W4:Y:S01]  /*2130*/  LDG.E.CONSTANT R5, desc[UR6][R24.64] ;  /* 0x0000000618057981 */ /* 0x000322000c1e9900 */
[----:B0-----:R-:W-:-:S03]  /*2140*/  FFMA R21, R28, R21, R29 ;  /* 0x000000151c157223 */ /* 0x001fc6000000001d */
[----:B------:R-:W3:Y:S01]  /*2150*/  LDS R29, [R12+0x1dc] ;  /* 0x0001dc000c1d7984 */ /* 0x000ee20000000800 */
[----:B------:R-:W-:-:S03]  /*2160*/  IADD3 R20, PT, PT, R6, 0xd40, RZ ;  /* 0x00000d4006147810 */ /* 0x000fc60007ffe0ff */
[----:B------:R-:W0:Y:S04]  /*2170*/  LDS R28, [R12+0x1f8] ;  /* 0x0001f8000c1c7984 */ /* 0x000e280000000800 */
[----:B-1----:R-:W1:Y:S01]  /*2180*/  LDS R24, [R12+0x1fc] ;  /* 0x0001fc000c187984 */ /* 0x002e620000000800 */
[----:B--2---:R-:W-:Y:S01]  /*2190*/  FFMA R25, R4, R19, R21 ;  /* 0x0000001304197223 */ /* 0x004fe20000000015 */
[----:B------:R-:W-:Y:S01]  /*21a0*/  IADD3 R19, PT, PT, R6, 0xd80, RZ ;  /* 0x00000d8006137810 */ /* 0x000fe20007ffe0ff */
[----:B------:R-:W-:-:S04]  /*21b0*/  IMAD.WIDE.U32 R20, R20, 0x4, R14 ;  /* 0x0000000414147825 */ /* 0x000fc800078e000e */
[----:B------:R-:W-:Y:S01]  /*21c0*/  IMAD.WIDE.U32 R18, R19, 0x4, R14 ;  /* 0x0000000413127825 */ /* 0x000fe200078e000e */
[----:B------:R2:W4:Y:S03]  /*21d0*/  LDG.E.CONSTANT R4, desc[UR6][R20.64] ;  /* 0x0000000614047981 */ /* 0x000526000c1e9900 */
[----:B---3--:R-:W-:Y:S02]  /*21e0*/  FFMA R29, R16, R29, R25 ;  /* 0x0000001d101d7223 */ /* 0x008fe40000000019 */
[----:B------:R-:W3:Y:S02]  /*21f0*/  LDG.E.CONSTANT R16, desc[UR6][R18.64] ;  /* 0x0000000612107981 */ /* 0x000ee4000c1e9900 */
[----:B0-----:R-:W-:Y:S02]  /*2200*/  FFMA R29, R27, R28, R29 ;  /* 0x0000001c1b1d7223 */ /* 0x001fe4000000001d */
[----:B------:R-:W0:Y:S04]  /*2210*/  LDS R25, [R12+0x200] ;  /* 0x000200000c197984 */ /* 0x000e280000000800 */
[----:B------:R-:W3:Y:S01]  /*2220*/  LDG.E.CONSTANT R27, desc[UR6][R18.64+0x100] ;  /* 0x00010006121b7981 */ /* 0x000ee2000c1e9900 */
[----:B-1----:R-:W-:-:S03]  /*2230*/  FFMA R29, R26, R24, R29 ;  /* 0x000000181a1d7223 */ /* 0x002fc6000000001d */
[----:B------:R-:W3:Y:S04]  /*2240*/  LDG.E.CONSTANT R26, desc[UR6][R18.64+0x200] ;  /* 0x00020006121a7981 */ /* 0x000ee8000c1e9900 */
[----:B------:R-:W1:Y:S04]  /*2250*/  LDS R24, [R12+0x21c] ;  /* 0x00021c000c187984 */ /* 0x000e680000000800 */
[----:B--2---:R-:W4:Y:S04]  /*2260*/  LDS R21, [R12+0x220] ;  /* 0x000220000c157984 */ /* 0x004f280000000800 */
[----:B------:R-:W2:Y:S01]  /*2270*/  LDG.E.CONSTANT R28, desc[UR6][R18.64+0x600] ;  /* 0x00060006121c7981 */ /* 0x000ea2000c1e9900 */
[----:B0-----:R-:W-:-:S03]  /*2280*/  FFMA R20, R8, R25, R29 ;  /* 0x0000001908147223 */ /* 0x001fc6000000001d */
[----:B------:R-:W2:Y:S04]  /*2290*/  LDG.E.CONSTANT R8, desc[UR6][R18.64+0x300] ;  /* 0x0003000612087981 */ /* 0x000ea8000c1e9900 */
[----:B------:R-:W2:Y:S01]  /*22a0*/  LDG.E.CONSTANT R25, desc[UR6][R18.64+0x400] ;  /* 0x0004000612197981 */ /* 0x000ea2000c1e9900 */
[----:B-1----:R-:W-:-:S03]  /*22b0*/  FFMA R23, R23, R24, R20 ;  /* 0x0000001817177223 */ /* 0x002fc60000000014 */
[----:B------:R-:W0:Y:S04]  /*22c0*/  LDS R20, [R12+0x224] ;  /* 0x000224000c147984 */ /* 0x000e280000000800 */
[----:B------:R-:W2:Y:S01]  /*22d0*/  LDG.E.CONSTANT R24, desc[UR6][R18.64+0x500] ;  /* 0x0005000612187981 */ /* 0x000ea2000c1e9900 */
[----:B----4-:R-:W-:-:S03]  /*22e0*/  FFMA R22, R22, R21, R23 ;  /* 0x0000001516167223 */ /* 0x010fc60000000017 */
[----:B------:R-:W1:Y:S04]  /*22f0*/  LDS R23, [R12+0x240] ;  /* 0x000240000c177984 */ /* 0x000e680000000800 */
[----:B------:R-:W4:Y:S01]  /*2300*/  LDS R21, [R12+0x244] ;  /* 0x000244000c157984 */ /* 0x000f220000000800 */
[----:B0-----:R-:W-:-:S03]  /*2310*/  FFMA R20, R17, R20, R22 ;  /* 0x0000001411147223 */ /* 0x001fc60000000016 */
[----:B------:R-:W2:Y:S01]  /*2320*/  LDG.E.CONSTANT R17, desc[UR6][R18.64+0x700] ;  /* 0x0007000612117981 */ /* 0x000ea2000c1e9900 */
[----:B------:R-:W-:Y:S01]  /*2330*/  IADD3 R29, PT, PT, R6, 0xfc0, RZ ;  /* 0x00000fc0061d7810 */ /* 0x000fe20007ffe0ff */
[----:B-1----:R-:W-:Y:S02]  /*2340*/  FFMA R23, R13, R23, R20 ;  /* 0x000000170d177223 */ /* 0x002fe40000000014 */
[----:B------:R-:W0:Y:S04]  /*2350*/  LDS R20, [R12+0x248] ;  /* 0x000248000c147984 */ /* 0x000e280000000800 */
[----:B------:R-:W2:Y:S01]  /*2360*/  LDG.E.CONSTANT R13, desc[UR6][R18.64+0x800] ;  /* 0x00080006120d7981 */ /* 0x000ea2000c1e9900 */
[----:B----4-:R-:W-:Y:S01]  /*2370*/  FFMA R21, R10, R21, R23 ;  /* 0x000000150a157223 */ /* 0x010fe20000000017 */
[----:B------:R-:W-:-:S02]  /*2380*/  IMAD.WIDE.U32 R22, R29, 0x4, R14 ;  /* 0x000000041d167825 */ /* 0x000fc400078e000e */
[----:B------:R-:W1:Y:S04]  /*2390*/  LDS R29, [R12+0x264] ;  /* 0x000264000c1d7984 */ /* 0x000e680000000800 */
[----:B------:R4:W2:Y:S04]  /*23a0*/  LDG.E.CONSTANT R10, desc[UR6][R22.64] ;  /* 0x00000006160a7981 */ /* 0x0008a8000c1e9900 */
[----:B----4-:R-:W4:Y:S01]  /*23b0*/  LDS R22, [R12+0x268] ;  /* 0x000268000c167984 */ /* 0x010f220000000800 */
[----:B0-----:R-:W-:Y:S01]  /*23c0*/  FFMA R23, R9, R20, R21 ;  /* 0x0000001409177223 */ /* 0x001fe20000000015 */
[----:B------:R-:W-:-:S05]  /*23d0*/  IADD3 R21, PT, PT, R6, 0x1000, RZ ;  /* 0x0000100006157810 */ /* 0x000fca0007ffe0ff */
[----:B------:R-:W-:-:S05]  /*23e0*/  IMAD.WIDE.U32 R20, R21, 0x4, R14 ;  /* 0x0000000415147825 */ /* 0x000fca00078e000e */
[----:B------:R-:W2:Y:S01]  /*23f0*/  LDG.E.CONSTANT R9, desc[UR6][R20.64] ;  /* 0x0000000614097981 */ /* 0x000ea2000c1e9900 */
[----:B------:R-:W-:-:S05]  /*2400*/  IADD3 R19, PT, PT, R6, 0x1040, RZ ;  /* 0x0000104006137810 */ /* 0x000fca0007ffe0ff */
[----:B------:R-:W-:-:S04]  /*2410*/  IMAD.WIDE.U32 R18, R19, 0x4, R14 ;  /* 0x0000000413127825 */ /* 0x000fc800078e000e */
[----:B-1----:R-:W-:Y:S02]  /*2420*/  FFMA R29, R7, R29, R23 ;  /* 0x0000001d071d7223 */ /* 0x002fe40000000017 */
[----:B------:R0:W2:Y:S01]  /*2430*/  LDG.E.CONSTANT R7, desc[UR6][R18.64] ;  /* 0x0000000612077981 */ /* 0x0000a2000c1e9900 */
[----:B------:R-:W-:-:S03]  /*2440*/  IADD3 R23, PT, PT, R6, 0x1080, RZ ;  /* 0x0000108006177810 */ /* 0x000fc60007ffe0ff */
[----:B0-----:R-:W0:Y:S01]  /*2450*/  LDS R18, [R12+0x26c] ;  /* 0x00026c000c127984 */ /* 0x001e220000000800 */
[----:B----4-:R-:W-:Y:S01]  /*2460*/  FFMA R29, R5, R22, R29 ;  /* 0x00000016051d7223 */ /* 0x010fe2000000001d */
[----:B------:R-:W-:-:S05]  /*2470*/  IMAD.WIDE.U32 R22, R23, 0x4, R14 ;  /* 0x0000000417167825 */ /* 0x000fca00078e000e */
[----:B------:R1:W4:Y:S04]  /*2480*/  LDG.E.CONSTANT R5, desc[UR6][R22.64] ;  /* 0x0000000616057981 */ /* 0x000328000c1e9900 */
[----:B-1----:R-:W3:Y:S01]  /*2490*/  LDS R22, [R12+0x288] ;  /* 0x000288000c167984 */ /* 0x002ee20000000800 */
[C---:B------:R-:W-:Y:S02]  /*24a0*/  IADD3 R20, PT, PT, R6.reuse, 0x10c0, RZ ;  /* 0x000010c006147810 */ /* 0x040fe40007ffe0ff */
[----:B------:R-:W-:Y:S01]  /*24b0*/  IADD3 R19, PT, PT, R6, 0x1100, RZ ;  /* 0x0000110006137810 */ /* 0x000fe20007ffe0ff */
[----:B0-----:R-:W-:-:S04]  /*24c0*/  FFMA R21, R4, R18, R29 ;  /* 0x0000001204157223 */ /* 0x001fc8000000001d */
[----:B------:R-:W-:Y:S01]  /*24d0*/  IMAD.WIDE.U32 R18, R19, 0x4, R14 ;  /* 0x0000000413127825 */ /* 0x000fe200078e000e */
[----:B------:R-:W0:Y:S03]  /*24e0*/  LDS R29, [R12+0x28c] ;  /* 0x00028c000c1d7984 */ /* 0x000e260000000800 */
[----:B---3--:R-:W-:Y:S01]  /*24f0*/  FFMA R22, R16, R22, R21 ;  /* 0x0000001610167223 */ /* 0x008fe20000000015 */
[----:B------:R-:W-:Y:S01]  /*2500*/  IMAD.WIDE.U32 R20, R20, 0x4, R14 ;  /* 0x0000000414147825 */ /* 0x000fe200078e000e */
[----:B------:R1:W3:Y:S04]  /*2510*/  LDG.E.CONSTANT R16, desc[UR6][R18.64] ;  /* 0x0000000612107981 */ /* 0x0002e8000c1e9900 */
[----:B------:R0:W3:Y:S04]  /*2520*/  LDG.E.CONSTANT R4, desc[UR6][R20.64] ;  /* 0x0000000614047981 */ /* 0x0000e8000c1e9900 */
[----:B-1----:R-:W1:Y:S01]  /*2530*/  LDS R19, [R12+0x290] ;  /* 0x000290000c137984 */ /* 0x002e620000000800 */
[----:B------:R-:W-:Y:S01]  /*2540*/  IADD3 R23, PT, PT, R6, 0x1140, RZ ;  /* 0x0000114006177810 */ /* 0x000fe20007ffe0ff */
[----:B0-----:R-:W-:-:S02]  /*2550*/  FFMA R27, R27, R29, R22 ;  /* 0x0000001d1b1b7223 */ /* 0x001fc40000000016 */
[----:B------:R-:W2:Y:S02]  /*2560*/  LDS R29, [R12+0x2ac] ;  /* 0x0002ac000c1d7984 */ /* 0x000ea40000000800 */
[----:B------:R-:W-:-:S04]  /*2570*/  IMAD.WIDE.U32 R22, R23, 0x4, R14 ;  /* 0x0000000417167825 */ /* 0x000fc800078e000e */
[----:B-1----:R-:W-:Y:S02]  /*2580*/  FFMA R19, R26, R19, R27 ;  /* 0x000000131a137223 */ /* 0x002fe4000000001b */
[----:B------:R2:W3:Y:S04]  /*2590*/  LDG.E.CONSTANT R27, desc[UR6][R22.64] ;  /* 0x00000006161b7981 */ /* 0x0004e8000c1e9900 */
[----:B------:R-:W0:Y:S01]  /*25a0*/  LDS R26, [R12+0x2b0] ;  /* 0x0002b0000c1a7984 */ /* 0x000e220000000800 */
[----:B------:R-:W-:Y:S01]  /*25b0*/  IADD3 R21, PT, PT, R6, 0x1180, RZ ;  /* 0x0000118006157810 */ /* 0x000fe20007ffe0ff */
[----:B--2---:R-:W-:Y:S02]  /*25c0*/  FFMA R22, R8, R29, R19 ;  /* 0x0000001d08167223 */ /* 0x004fe40000000013 */
[----:B------:R-:W1:Y:S02]  /*25d0*/  LDS R29, [R12+0x2b4] ;  /* 0x0002b4000c1d7984 */ /* 0x000e640000000800 */
[----:B------:R-:W-:Y:S01]  /*25e0*/  IMAD.WIDE.U32 R20, R21, 0x4, R14 ;  /* 0x0000000415147825 */ /* 0x000fe200078e000e */
[----:B------:R-:W-:-:S04]  /*25f0*/  IADD3 R19, PT, PT, R6, 0x11c0, RZ ;  /* 0x000011c006137810 */ /* 0x000fc80007ffe0ff */
[----:B------:R2:W3:Y:S01]  /*2600*/  LDG.E.CONSTANT R8, desc[UR6][R20.64] ;  /* 0x0000000614087981 */ /* 0x0004e2000c1e9900 */
[----:B------:R-:W-:-:S04]  /*2610*/  IMAD.WIDE.U32 R18, R19, 0x4, R14 ;  /* 0x0000000413127825 */ /* 0x000fc800078e000e */
[----:B0-----:R-:W-:Y:S01]  /*2620*/  FFMA R25, R25, R26, R22 ;  /* 0x0000001a19197223 */ /* 0x001fe20000000016 */
[----:B------:R-:W-:Y:S01]  /*2630*/  IADD3 R23, PT, PT, R6, 0x1200, RZ ;  /* 0x0000120006177810 */ /* 0x000fe20007ffe0ff */
[----:B------:R-:W0:Y:S04]  /*2640*/  LDS R22, [R12+0x2d0] ;  /* 0x0002d0000c167984 */ /* 0x000e280000000800 */
[----:B------:R1:W3:Y:S04]  /*2650*/  LDG.E.CONSTANT R26, desc[UR6][R18.64] ;  /* 0x00000006121a7981 */ /* 0x0002e8000c1e9900 */
[----:B--2---:R-:W-:Y:S04]  /*2660*/  LDS R20, [R12+0x2d8] ;  /* 0x0002d8000c147984 */ /* 0x004fe80000000800 */
[----:B------:R-:W-:Y:S04]  /*2670*/  LDS R21, [R12+0x2fc] ;  /* 0x0002fc000c157984 */ /* 0x000fe80000000800 */
[----:B-1----:R-:W1:Y:S01]  /*2680*/  LDS R18, [R12+0x2d4] ;  /* 0x0002d4000c127984 */ /* 0x002e620000000800 */
[----:B------:R-:W-:Y:S01]  /*2690*/  FFMA R29, R24, R29, R25 ;  /* 0x0000001d181d7223 */ /* 0x000fe20000000019 */
[----:B------:R-:W-:-:S05]  /*26a0*/  IMAD.WIDE.U32 R24, R23, 0x4, R14 ;  /* 0x0000000417187825 */ /* 0x000fca00078e000e */
[----:B------:R-:W2:Y:S04]  /*26b0*/  LDG.E.CONSTANT R23, desc[UR6][R24.64] ;  /* 0x0000000618177981 */ /* 0x000ea8000c1e9900 */
[----:B------:R-:W2:Y:S01]  /*26c0*/  LDG.E.CONSTANT R19, desc[UR6][R24.64+0x200] ;  /* 0x0002000618137981 */ /* 0x000ea2000c1e9900 */
[----:B0-----:R-:W-:-:S03]  /*26d0*/  FFMA R28, R28, R22, R29 ;  /* 0x000000161c1c7223 */ /* 0x001fc6000000001d */
[----:B------:R-:W2:Y:S01]  /*26e0*/  LDG.E.CONSTANT R22, desc[UR6][R24.64+0x100] ;  /* 0x0001000618167981 */ /* 0x000ea2000c1e9900 */
[----:B-1----:R-:W-:-:S03]  /*26f0*/  FFMA R28, R17, R18, R28 ;  /* 0x00000012111c7223 */ /* 0x002fc6000000001c */
[----:B------:R-:W0:Y:S04]  /*2700*/  LDS R18, [R12+0x2f4] ;  /* 0x0002f4000c127984 */ /* 0x000e280000000800 */
[----:B------:R-:W2:Y:S01]  /*2710*/  LDG.E.CONSTANT R17, desc[UR6][R24.64+0x300] ;  /* 0x0003000618117981 */ /* 0x000ea2000c1e9900 */
[----:B------:R-:W-:-:S03]  /*2720*/  FFMA R13, R13, R20, R28 ;  /* 0x000000140d0d7223 */ /* 0x000fc6000000001c */
[----:B------:R-:W1:Y:S04]  /*2730*/  LDS R20, [R12+0x2f8] ;  /* 0x0002f8000c147984 */ /* 0x000e680000000800 */
[----:B------:R-:W-:Y:S01]  /*2740*/  LDS R28, [R12+0x31c] ;  /* 0x00031c000c1c7984 */ /* 0x000fe20000000800 */
[----:B0-----:R-:W-:-:S03]  /*2750*/  FFMA R10, R10, R18, R13 ;  /* 0x000000120a0a7223 */ /* 0x001fc6000000000d */
[----:B------:R-:W2:Y:S04]  /*2760*/  LDG.E.CONSTANT R18, desc[UR6][R24.64+0x400] ;  /* 0x0004000618127981 */ /* 0x000ea8000c1e9900 */
[----:B------:R-:W2:Y:S01]  /*2770*/  LDG.E.CONSTANT R13, desc[UR6][R24.64+0x500] ;  /* 0x00050006180d7981 */ /* 0x000ea2000c1e9900 */
[----:B-1----:R-:W-:-:S03]  /*2780*/  FFMA R10, R9, R20, R10 ;  /* 0x00000014090a7223 */ /* 0x002fc6000000000a */
[----:B------:R-:W4:Y:S01]  /*2790*/  LDS R9, [R12+0x318] ;  /* 0x000318000c097984 */ /* 0x000f220000000800 */
[----:B------:R-:W-:-:S03]  /*27a0*/  FFMA R20, R7, R21, R10 ;  /* 0x0000001507147223 */ /* 0x000fc6000000000a */
[----:B------:R-:W2:Y:S01]  /*27b0*/  LDG.E.CONSTANT R10, desc[UR6][R24.64+0x600] ;  /* 0x00060006180a7981 */ /* 0x000ea2000c1e9900 */
[----:B------:R-:W-:Y:S01]  /*27c0*/  IADD3 R21, PT, PT, R6, 0x1400, RZ ;  /* 0x0000140006157810 */ /* 0x000fe20007ffe0ff */
[----:B----4-:R-:W-:-:S04]  /*27d0*/  FFMA R5, R5, R9, R20 ;  /* 0x0000000905057223 */ /* 0x010fc80000000014 */
[----:B------:R-:W-:Y:S01]  /*27e0*/  IMAD.WIDE.U32 R20, R21, 0x4, R14 ;  /* 0x0000000415147825 */ /* 0x000fe200078e000e */
[----:B------:R0:W4:Y:S04]  /*27f0*/  LDG.E.CONSTANT R9, desc[UR6][R24.64+0x700] ;  /* 0x0007000618097981 */ /* 0x000128000c1e9900 */
[----:B------:R1:W4:Y:S04]  /*2800*/  LDG.E.CONSTANT R7, desc[UR6][R20.64] ;  /* 0x0000000614077981 */ /* 0x000328000c1e9900 */
[----:B0-----:R-:W-:Y:S04]  /*2810*/  LDS R24, [R12+0x340] ;  /* 0x000340000c187984 */ /* 0x001fe80000000800 */
[----:B-1----:R-:W0:Y:S01]  /*2820*/  LDS R20, [R12+0x320] ;  /* 0x000320000c147984 */ /* 0x002e220000000800 */
[----:B------:R-:W-:-:S03]  /*2830*/  IADD3 R21, PT, PT, R6, 0x1440, RZ ;  /* 0x0000144006157810 */ /* 0x000fc60007ffe0ff */
[----:B------:R-:W-:Y:S01]  /*2840*/  LDS R25, [R12+0x368] ;  /* 0x000368000c197984 */ /* 0x000fe20000000800 */
[----:B---3--:R-:W-:Y:S01]  /*2850*/  FFMA R29, R4, R28, R5 ;  /* 0x0000001c041d7223 */ /* 0x008fe20000000005 */
[----:B------:R-:W-:Y:S02]  /*2860*/  IMAD.WIDE.U32 R4, R21, 0x4, R14 ;  /* 0x0000000415047825 */ /* 0x000fe400078e000e */
[----:B------:R-:W-:Y:S02]  /*2870*/  LDS R21, [R12+0x360] ;  /* 0x000360000c157984 */ /* 0x000fe40000000800 */
[----:B0-----:R-:W-:Y:S02]  /*2880*/  FFMA R28, R16, R20, R29 ;  /* 0x00000014101c7223 */ /* 0x001fe4000000001d */
[----:B------:R-:W3:Y:S04]  /*2890*/  LDG.E.CONSTANT R16, desc[UR6][R4.64] ;  /* 0x0000000604107981 */ /* 0x000ee8000c1e9900 */
[----:B------:R-:W0:Y:S04]  /*28a0*/  LDS R29, [R12+0x33c] ;  /* 0x00033c000c1d7984 */ /* 0x000e280000000800 */
[----:B------:R-:W1:Y:S01]  /*28b0*/  LDS R20, [R12+0x344] ;  /* 0x000344000c147984 */ /* 0x000e620000000800 */
[----:B0-----:R-:W-:-:S03]  /*28c0*/  FFMA R29, R27, R29, R28 ;  /* 0x0000001d1b1d7223 */ /* 0x001fc6000000001c */
[----:B------:R-:W3:Y:S04]  /*28d0*/  LDG.E.CONSTANT R27, desc[UR6][R4.64+0x100] ;  /* 0x00010006041b7981 */ /* 0x000ee8000c1e9900 */
[----:B------:R-:W-:Y:S01]  /*28e0*/  LDS R28, [R12+0x38c] ;  /* 0x00038c000c1c7984 */ /* 0x000fe20000000800 */
[----:B------:R-:W-:-:S03]  /*28f0*/  FFMA R29, R8, R24, R29 ;  /* 0x00000018081d7223 */ /* 0x000fc6000000001d */
[----:B------:R-:W3:Y:S04]  /*2900*/  LDG.E.CONSTANT R8, desc[UR6][R4.64+0x200] ;  /* 0x0002000604087981 */ /* 0x000ee8000c1e9900 */
[----:B------:R-:W0:Y:S01]  /*2910*/  LDS R24, [R12+0x364] ;  /* 0x000364000c187984 */ /* 0x000e220000000800 */
[----:B-1----:R-:W-:-:S03]  /*2920*/  FFMA R20, R26, R20, R29 ;  /* 0x000000141a147223 */ /* 0x002fc6000000001d */
[----:B------:R-:W3:Y:S01]  /*2930*/  LDG.E.CONSTANT R26, desc[UR6][R4.64+0x400] ;  /* 0x00040006041a7981 */ /* 0x000ee2000c1e9900 */
[----:B--2---:R-:W-:-:S03]  /*2940*/  FFMA R21, R23, R21, R20 ;  /* 0x0000001517157223 */ /* 0x004fc60000000014 */
[----:B------:R-:W2:Y:S04]  /*2950*/  LDG.E.CONSTANT R20, desc[UR6][R4.64+0x300] ;  /* 0x0003000604147981 */ /* 0x000ea8000c1e9900 */
[----:B------:R-:W-:Y:S01]  /*2960*/  LDS R23, [R12+0x388] ;  /* 0x000388000c177984 */ /* 0x000fe20000000800 */
[----:B0-----:R-:W-:-:S03]  /*2970*/  FFMA R22, R22, R24, R21 ;  /* 0x0000001816167223 */ /* 0x001fc60000000015 */
[----:B------:R-:W0:Y:S01]  /*2980*/  LDS R24, [R12+0x384] ;  /* 0x000384000c187984 */ /* 0x000e220000000800 */
[----:B------:R-:W-:-:S03]  /*2990*/  FFMA R22, R19, R25, R22 ;  /* 0x0000001913167223 */ /* 0x000fc60000000016 */
[----:B------:R-:W2:Y:S04]  /*29a0*/  LDG.E.CONSTANT R25, desc[UR6][R4.64+0x500] ;  /* 0x0005000604197981 */ /* 0x000ea8000c1e9900 */
[----:B------:R-:W2:Y:S01]  /*29b0*/  LDG.E.CONSTANT R21, desc[UR6][R4.64+0x600] ;  /* 0x0006000604157981 */ /* 0x000ea2000c1e9900 */
[----:B0-----:R-:W-:-:S03]  /*29c0*/  FFMA R17, R17, R24, R22 ;  /* 0x0000001811117223 */ /* 0x001fc60000000016 */
[----:B------:R-:W2:Y:S04]  /*29d0*/  LDG.E.CONSTANT R22, desc[UR6][R4.64+0x700] ;  /* 0x0007000604167981 */ /* 0x000ea8000c1e9900 */
[----:B------:R0:W2:Y:S01]  /*29e0*/  LDG.E.CONSTANT R24, desc[UR6][R4.64+0x800] ;  /* 0x0008000604187981 */ /* 0x0000a2000c1e9900 */
[----:B------:R-:W-:Y:S01]  /*29f0*/  FFMA R23, R18, R23, R17 ;  /* 0x0000001712177223 */ /* 0x000fe20000000011 */
[----:B------:R-:W-:Y:S02]  /*2a00*/  IADD3 R19, PT, PT, R6, 0x1680, RZ ;  /* 0x0000168006137810 */ /* 0x000fe40007ffe0ff */
[----:B------:R-:W1:Y:S01]  /*2a10*/  LDS R17, [R12+0x3a8] ;  /* 0x0003a8000c117984 */ /* 0x000e620000000800 */
[----:B------:R-:W-:Y:S02]  /*2a20*/  FFMA R13, R13, R28, R23 ;  /* 0x0000001c0d0d7223 */ /* 0x000fe40000000017 */
[----:B------:R-:W-:Y:S01]  /*2a30*/  IMAD.WIDE.U32 R18, R19, 0x4, R14 ;  /* 0x0000000413127825 */ /* 0x000fe200078e000e */
[----:B------:R-:W4:Y:S04]  /*2a40*/  LDS R28, [R12+0x3ac] ;  /* 0x0003ac000c1c7984 */ /* 0x000f280000000800 */
[----:B------:R-:W2:Y:S04]  /*2a50*/  LDG.E.CONSTANT R23, desc[UR6][R18.64] ;  /* 0x0000000612177981 */ /* 0x000ea8000c1e9900 */
[----:B0-----:R-:W-:Y:S04]  /*2a60*/  LDS R4, [R12+0x3cc] ;  /* 0x0003cc000c047984 */ /* 0x001fe80000000800 */
[----:B------:R-:W-:Y:S01]  /*2a70*/  LDS R5, [R12+0x3d0] ;  /* 0x0003d0000c057984 */ /* 0x000fe20000000800 */
[----:B-1----:R-:W-:-:S03]  /*2a80*/  FFMA R10, R10, R17, R13 ;  /* 0x000000110a0a7223 */ /* 0x002fc6000000000d */
[----:B------:R-:W2:Y:S04]  /*2a90*/  LDG.E.CONSTANT R13, desc[UR6][R18.64+0x100] ;  /* 0x00010006120d7981 */ /* 0x000ea8000c1e9900 */
[----:B------:R-:W0:Y:S01]  /*2aa0*/  LDS R17, [R12+0x3b0] ;  /* 0x0003b0000c117984 */ /* 0x000e220000000800 */
[----:B----4-:R-:W-:-:S03]  /*2ab0*/  FFMA R28, R9, R28, R10 ;  /* 0x0000001c091c7223 */ /* 0x010fc6000000000a */
[----:B------:R-:W4:Y:S04]  /*2ac0*/  LDG.E.CONSTANT R10, desc[UR6][R18.64+0x200] ;  /* 0x00020006120a7981 */ /* 0x000f28000c1e9900 */
[----:B------:R-:W4:Y:S01]  /*2ad0*/  LDG.E.CONSTANT R9, desc[UR6][R18.64+0x300] ;  /* 0x0003000612097981 */ /* 0x000f22000c1e9900 */
[----:B0-----:R-:W-:-:S03]  /*2ae0*/  FFMA R17, R7, R17, R28 ;  /* 0x0000001107117223 */ /* 0x001fc6000000001c */
[----:B------:R-:W4:Y:S01]  /*2af0*/  LDG.E.CONSTANT R7, desc[UR6][R18.64+0x400] ;  /* 0x0004000612077981 */ /* 0x000f22000c1e9900 */
[----:B---3--:R-:W-:-:S03]  /*2b00*/  FFMA R28, R16, R4, R17 ;  /* 0x00000004101c7223 */ /* 0x008fc60000000011 */
[----:B------:R-:W3:Y:S01]  /*2b10*/  LDG.E.CONSTANT R4, desc[UR6][R18.64+0x500] ;  /* 0x0005000612047981 */ /* 0x000ee2000c1e9900 */
[----:B------:R-:W-:-:S05]  /*2b20*/  IADD3 R17, PT, PT, R6, 0x1800, RZ ;  /* 0x0000180006117810 */ /* 0x000fca0007ffe0ff */
[----:B------:R-:W-:-:S04]  /*2b30*/  IMAD.WIDE.U32 R16, R17, 0x4, R14 ;  /* 0x0000000411107825 */ /* 0x000fc800078e000e */
[----:B------:R-:W-:Y:S02]  /*2b40*/  FFMA R29, R27, R5, R28 ;  /* 0x000000051b1d7223 */ /* 0x000fe4000000001c */
[----:B------:R-:W0:Y:S04]  /*2b50*/  LDS R28, [R12+0x3d4] ;  /* 0x0003d4000c1c7984 */ /* 0x000e280000000800 */
[----:B------:R-:W2:Y:S04]  /*2b60*/  LDS R27, [R12+0x3f0] ;  /* 0x0003f0000c1b7984 */ /* 0x000ea80000000800 */
[----:B------:R1:W3:Y:S01]  /*2b70*/  LDG.E.CONSTANT R5, desc[UR6][R16.64] ;  /* 0x0000000610057981 */ /* 0x0002e2000c1e9900 */
[----:B0-----:R-:W-:-:S03]  /*2b80*/  FFMA R28, R8, R28, R29 ;  /* 0x0000001c081c7223 */ /* 0x001fc6000000001d */
[----:B------:R-:W0:Y:S01]  /*2b90*/  LDS R29, [R12+0x3f4] ;  /* 0x0003f4000c1d7984 */ /* 0x000e220000000800 */
[C---:B------:R-:W-:Y:S02]  /*2ba0*/  IADD3 R8, PT, PT, R6.reuse, 0x1840, RZ ;  /* 0x0000184006087810 */ /* 0x040fe40007ffe0ff */
[----:B-1----:R-:W-:-:S03]  /*2bb0*/  IADD3 R17, PT, PT, R6, 0x1880, RZ ;  /* 0x0000188006117810 */ /* 0x002fc60007ffe0ff */
[----:B------:R-:W-:-:S04]  /*2bc0*/  IMAD.WIDE.U32 R18, R8, 0x4, R14 ;  /* 0x0000000408127825 */ /* 0x000fc800078e000e */
[----:B------:R-:W-:Y:S01]  /*2bd0*/  IMAD.WIDE.U32 R16, R17, 0x4, R14 ;  /* 0x0000000411107825 */ /* 0x000fe200078e000e */
[----:B------:R-:W3:Y:S03]  /*2be0*/  LDG.E.CONSTANT R8, desc[UR6][R18.64] ;  /* 0x0000000612087981 */ /* 0x000ee6000c1e9900 */
[----:B--2---:R-:W-:Y:S02]  /*2bf0*/  FFMA R20, R20, R27, R28 ;  /* 0x0000001b14147223 */ /* 0x004fe4000000001c */
[----:B------:R-:W1:Y:S04]  /*2c00*/  LDS R27, [R12+0x3f8] ;  /* 0x0003f8000c1b7984 */ /* 0x000e680000000800 */
[----:B------:R-:W2:Y:S01]  /*2c10*/  LDS R28, [R12+0x414] ;  /* 0x000414000c1c7984 */ /* 0x000ea20000000800 */
[----:B0-----:R-:W-:-:S03]  /*2c20*/  FFMA R26, R26, R29, R20 ;  /* 0x0000001d1a1a7223 */ /* 0x001fc60000000014 */
[----:B------:R0:W3:Y:S04]  /*2c30*/  LDG.E.CONSTANT R20, desc[UR6][R16.64] ;  /* 0x0000000610147981 */ /* 0x0000e8000c1e9900 */
[----:B------:R-:W2:Y:S04]  /*2c40*/  LDS R29, [R12+0x418] ;  /* 0x000418000c1d7984 */ /* 0x000ea80000000800 */
[----:B0-----:R-:W-:Y:S04]  /*2c50*/  LDS R16, [R12+0x43c] ;  /* 0x00043c000c107984 */ /* 0x001fe80000000800 */
[----:B------:R-:W-:Y:S01]  /*2c60*/  LDS R17, [R12+0x45c] ;  /* 0x00045c000c117984 */ /* 0x000fe20000000800 */
[----:B-1----:R-:W-:Y:S01]  /*2c70*/  FFMA R26, R25, R27, R26 ;  /* 0x0000001b191a7223 */ /* 0x002fe2000000001a */
[----:B------:R-:W-:-:S02]  /*2c80*/  IADD3 R27, PT, PT, R6, 0x18c0, RZ ;  /* 0x000018c0061b7810 */ /* 0x000fc40007ffe0ff */
[----:B------:R-:W0:Y:S03]  /*2c90*/  LDS R25, [R12+0x41c] ;  /* 0x00041c000c197984 */ /* 0x000e260000000800 */
[----:B------:R-:W-:-:S04]  /*2ca0*/  IMAD.WIDE.U32 R18, R27, 0x4, R14 ;  /* 0x000000041b127825 */ /* 0x000fc800078e000e */
[----:B--2---:R-:W-:Y:S02]  /*2cb0*/  FFMA R27, R21, R28, R26 ;  /* 0x0000001c151b7223 */ /* 0x004fe4000000001a */
[----:B------:R-:W1:Y:S04]  /*2cc0*/  LDS R26, [R12+0x438] ;  /* 0x000438000c1a7984 */ /* 0x000e680000000800 */
[----:B------:R-:W2:Y:S01]  /*2cd0*/  LDG.E.CONSTANT R21, desc[UR6][R18.64] ;  /* 0x0000000612157981 */ /* 0x000ea2000c1e9900 */
[----:B------:R-:W-:-:S03]  /*2ce0*/  FFMA R27, R22, R29, R27 ;  /* 0x0000001d161b7223 */ /* 0x000fc6000000001b */
[----:B------:R-:W2:Y:S04]  /*2cf0*/  LDG.E.CONSTANT R28, desc[UR6][R18.64+0x600] ;  /* 0x00060006121c7981 */ /* 0x000ea8000c1e9900 */
[----:B------:R-:W2:Y:S04]  /*2d00*/  LDG.E.CONSTANT R22, desc[UR6][R18.64+0x100] ;  /* 0x0001000612167981 */ /* 0x000ea8000c1e9900 */
[----:B------:R-:W-:Y:S01]  /*2d10*/  LDS R29, [R12+0x4ac] ;  /* 0x0004ac000c1d7984 */ /* 0x000fe20000000800 */
[----:B0-----:R-:W-:-:S03]  /*2d20*/  FFMA R24, R24, R25, R27 ;  /* 0x0000001918187223 */ /* 0x001fc6000000001b */
[----:B------:R-:W2:Y:S04]  /*2d30*/  LDG.E.CONSTANT R25, desc[UR6][R18.64+0x200] ;  /* 0x0002000612197981 */ /* 0x000ea8000c1e9900 */
[----:B------:R-:W4:Y:S01]  /*2d40*/  LDS R27, [R12+0x440] ;  /* 0x000440000c1b7984 */ /* 0x000f220000000800 */
[----:B-1----:R-:W-:-:S03]  /*2d50*/  FFMA R24, R23, R26, R24 ;  /* 0x0000001a17187223 */ /* 0x002fc60000000018 */
[----:B------:R-:W2:Y:S01]  /*2d60*/  LDG.E.CONSTANT R26, desc[UR6][R18.64+0x300] ;  /* 0x00030006121a7981 */ /* 0x000ea2000c1e9900 */
[----:B------:R-:W-:-:S03]  /*2d70*/  FFMA R23, R13, R16, R24 ;  /* 0x000000100d177223 */ /* 0x000fc60000000018 */
[----:B------:R-:W2:Y:S04]  /*2d80*/  LDG.E.CONSTANT R13, desc[UR6][R18.64+0x400] ;  /* 0x00040006120d7981 */ /* 0x000ea8000c1e9900 */
[----:B------:R-:W2:Y:S04]  /*2d90*/  LDG.E.CONSTANT R24, desc[UR6][R18.64+0x500] ;  /* 0x0005000612187981 */ /* 0x000ea8000c1e9900 */
[----:B------:R-:W0:Y:S01]  /*2da0*/  LDS R16, [R12+0x460] ;  /* 0x000460000c107984 */ /* 0x000e220000000800 */
[----:B----4-:R-:W-:-:S03]  /*2db0*/  FFMA R10, R10, R27, R23 ;  /* 0x0000001b0a0a7223 */ /* 0x010fc60000000017 */
[----:B------:R-:W3:Y:S01]  /*2dc0*/  LDS R23, [R12+0x464] ;  /* 0x000464000c177984 */ /* 0x000ee20000000800 */
[----:B------:R-:W-:Y:S01]  /*2dd0*/  IADD3 R27, PT, PT, R6, 0x1b00, RZ ;  /* 0x00001b00061b7810 */ /* 0x000fe20007ffe0ff */
[----:B------:R-:W-:Y:S02]  /*2de0*/  FFMA R17, R9, R17, R10 ;  /* 0x0000001109117223 */ /* 0x000fe4000000000a */
[----:B------:R-:W4:Y:S04]  /*2df0*/  LDG.E.CONSTANT R10, desc[UR6][R18.64+0x700] ;  /* 0x00070006120a7981 */ /* 0x000f28000c1e9900 */
[----:B------:R1:W4:Y:S04]  /*2e00*/  LDG.E.CONSTANT R9, desc[UR6][R18.64+0x800] ;  /* 0x0008000612097981 */ /* 0x000328000c1e9900 */
[----:B-1----:R-:W-:Y:S04]  /*2e10*/  LDS R19, [R12+0x488] ;  /* 0x000488000c137984 */ /* 0x002fe80000000800 */
[----:B------:R-:W-:Y:S01]  /*2e20*/  LDS R18, [R12+0x4a4] ;  /* 0x0004a4000c127984 */ /* 0x000fe20000000800 */
[----:B0-----:R-:W-:Y:S01]  /*2e30*/  FFMA R7, R7, R16, R17 ;  /* 0x0000001007077223 */ /* 0x001fe20000000011 */
[----:B------:R-:W-:-:S02]  /*2e40*/  IMAD.WIDE.U32 R16, R27, 0x4, R14 ;  /* 0x000000041b107825 */ /* 0x000fc400078e000e */
[----:B------:R-:W0:Y:S02]  /*2e50*/  LDS R27, [R12+0x480] ;  /* 0x000480000c1b7984 */ /* 0x000e240000000800 */
[----:B---3--:R-:W-:Y:S02]  /*2e60*/  FFMA R23, R4, R23, R7 ;  /* 0x0000001704177223 */ /* 0x008fe40000000007 */
[----:B------:R-:W3:Y:S04]  /*2e70*/  LDG.E.CONSTANT R4, desc[UR6][R16.64] ;  /* 0x0000000610047981 */ /* 0x000ee8000c1e9900 */
[----:B------:R-:W3:Y:S01]  /*2e80*/  LDG.E.CONSTANT R7, desc[UR6][R16.64+0x100] ;  /* 0x0001000610077981 */ /* 0x000ee2000c1e9900 */
[----:B0-----:R-:W-:-:S03]  /*2e90*/  FFMA R23, R5, R27, R23 ;  /* 0x0000001b05177223 */ /* 0x001fc60000000017 */
[----:B------:R-:W0:Y:S04]  /*2ea0*/  LDS R27, [R12+0x484] ;  /* 0x000484000c1b7984 */ /* 0x000e280000000800 */
[----:B------:R-:W3:Y:S01]  /*2eb0*/  LDG.E.CONSTANT R5, desc[UR6][R16.64+0x200] ;  /* 0x0002000610057981 */ /* 0x000ee2000c1e9900 */
[----:B0-----:R-:W-:-:S03]  /*2ec0*/  FFMA R23, R8, R27, R23 ;  /* 0x0000001b08177223 */ /* 0x001fc60000000017 */
[----:B------:R0:W3:Y:S04]  /*2ed0*/  LDG.E.CONSTANT R8, desc[UR6][R16.64+0x300] ;  /* 0x0003000610087981 */ /* 0x0000e8000c1e9900 */
[----:B------:R-:W-:Y:S01]  /*2ee0*/  LDS R27, [R12+0x4c8] ;  /* 0x0004c8000c1b7984 */ /* 0x000fe20000000800 */
[----:B------:R-:W-:-:S03]  /*2ef0*/  FFMA R20, R20, R19, R23 ;  /* 0x0000001314147223 */ /* 0x000fc60000000017 */
[----:B------:R-:W1:Y:S01]  /*2f00*/  LDS R23, [R12+0x4a8] ;  /* 0x0004a8000c177984 */ /* 0x000e620000000800 */
[C---:B------:R-:W-:Y:S02]  /*2f10*/  IADD3 R19, PT, PT, R6.reuse, 0x1c00, RZ ;  /* 0x00001c0006137810 */ /* 0x040fe40007ffe0ff */
[----:B0-----:R-:W-:Y:S01]  /*2f20*/  IADD3 R17, PT, PT, R6, 0x1c40, RZ ;  /* 0x00001c4006117810 */ /* 0x001fe20007ffe0ff */
[----:B--2---:R-:W-:Y:S02]  /*2f30*/  FFMA R18, R21, R18, R20 ;  /* 0x0000001215127223 */ /* 0x004fe40000000014 */
[----:B------:R-:W-:-:S05]  /*2f40*/  IMAD.WIDE.U32 R20, R19, 0x4, R14 ;  /* 0x0000000413147825 */ /* 0x000fca00078e000e */
[----:B------:R-:W2:Y:S01]  /*2f50*/  LDG.E.CONSTANT R19, desc[UR6][R20.64] ;  /* 0x0000000614137981 */ /* 0x000ea2000c1e9900 */
[----:B-1----:R-:W-:Y:S01]  /*2f60*/  FFMA R16, R22, R23, R18 ;  /* 0x0000001716107223 */ /* 0x002fe20000000012 */
[----:B------:R-:W-:-:S05]  /*2f70*/  IMAD.WIDE.U32 R22, R17, 0x4, R14 ;  /* 0x0000000411167825 */ /* 0x000fca00078e000e */
[----:B------:R0:W2:Y:S04]  /*2f80*/  LDG.E.CONSTANT R18, desc[UR6][R22.64] ;  /* 0x0000000616127981 */ /* 0x0000a8000c1e9900 */
[----:B0-----:R-:W0:Y:S01]  /*2f90*/  LDS R22, [R12+0x4cc] ;  /* 0x0004cc000c167984 */ /* 0x001e220000000800 */
[----:B------:R-:W-:-:S03]  /*2fa0*/  IADD3 R17, PT, PT, R6, 0x1c80, RZ ;  /* 0x00001c8006117810 */ /* 0x000fc60007ffe0ff */
[----:B------:R-:W-:Y:S01]  /*2fb0*/  LDS R23, [R12+0x4f0] ;  /* 0x0004f0000c177984 */ /* 0x000fe20000000800 */
[----:B------:R-:W-:Y:S01]  /*2fc0*/  FFMA R21, R25, R29, R16 ;  /* 0x0000001d19157223 */ /* 0x000fe20000000010 */
[----:B------:R-:W-:Y:S02]  /*2fd0*/  IMAD.WIDE.U32 R16, R17, 0x4, R14 ;  /* 0x0000000411107825 */ /* 0x000fe400078e000e */
[----:B------:R-:W1:Y:S04]  /*2fe0*/  LDS R29, [R12+0x4d0] ;  /* 0x0004d0000c1d7984 */ /* 0x000e680000000800 */
[----:B------:R0:W2:Y:S01]  /*2ff0*/  LDG.E.CONSTANT R25, desc[UR6][R16.64] ;  /* 0x0000000610197981 */ /* 0x0000a2000c1e9900 */
[----:B------:R-:W-:-:S03]  /*3000*/  FFMA R26, R26, R27, R21 ;  /* 0x0000001b1a1a7223 */ /* 0x000fc60000000015 */
[----:B0-----:R-:W0:Y:S01]  /*3010*/  LDS R17, [R12+0x4ec] ;  /* 0x0004ec000c117984 */ /* 0x001e220000000800 */
[----:B------:R-:W-:-:S05]  /*3020*/  IADD3 R21, PT, PT, R6, 0x1cc0, RZ ;  /* 0x00001cc006157810 */ /* 0x000fca0007ffe0ff */
[----:B------:R-:W-:-:S04]  /*3030*/  IMAD.WIDE.U32 R20, R21, 0x4, R14 ;  /* 0x0000000415147825 */ /* 0x000fc800078e000e */
[----:B------:R-:W-:Y:S02]  /*3040*/  FFMA R27, R13, R22, R26 ;  /* 0x000000160d1b7223 */ /* 0x000fe4000000001a */
[----:B------:R-:W2:Y:S01]  /*3050*/  LDG.E.CONSTANT R13, desc[UR6][R20.64] ;  /* 0x00000006140d7981 */ /* 0x000ea2000c1e9900 */
[C---:B------:R-:W-:Y:S02]  /*3060*/  IADD3 R26, PT, PT, R6.reuse, 0x1d00, RZ ;  /* 0x00001d00061a7810 */ /* 0x040fe40007ffe0ff */
[----:B------:R-:W-:Y:S01]  /*3070*/  IADD3 R16, PT, PT, R6, 0x1d40, RZ ;  /* 0x00001d4006107810 */ /* 0x000fe20007ffe0ff */
[----:B------:R-:W4:Y:S01]  /*3080*/  LDS R22, [R12+0x4f4] ;  /* 0x0004f4000c167984 */ /* 0x000f220000000800 */
[----:B-1----:R-:W-:Y:S01]  /*3090*/  FFMA R29, R24, R29, R27 ;  /* 0x0000001d181d7223 */ /* 0x002fe2000000001b */
[----:B------:R-:W-:-:S05]  /*30a0*/  IMAD.WIDE.U32 R26, R26, 0x4, R14 ;  /* 0x000000041a1a7825 */ /* 0x000fca00078e000e */
[----:B------:R1:W2:Y:S01]  /*30b0*/  LDG.E.CONSTANT R24, desc[UR6][R26.64] ;  /* 0x000000061a187981 */ /* 0x0002a2000c1e9900 */
[----:B0-----:R-:W-:Y:S01]  /*30c0*/  FFMA R28, R28, R17, R29 ;  /* 0x000000111c1c7223 */ /* 0x001fe2000000001d */
[----:B------:R-:W-:Y:S02]  /*30d0*/  IMAD.WIDE.U32 R16, R16, 0x4, R14 ;  /* 0x0000000410107825 */ /* 0x000fe400078e000e */
[----:B------:R-:W3:Y:S04]  /*30e0*/  LDS R29, [R12+0x510] ;  /* 0x000510000c1d7984 */ /* 0x000ee80000000800 */
[----:B------:R-:W2:Y:S01]  /*30f0*/  LDG.E.CONSTANT R21, desc[UR6][R16.64] ;  /* 0x0000000610157981 */ /* 0x000ea2000c1e9900 */
[----:B----4-:R-:W-:-:S03]  /*3100*/  FFMA R28, R10, R23, R28 ;  /* 0x000000170a1c7223 */ /* 0x010fc6000000001c */
[----:B------:R-:W4:Y:S04]  /*3110*/  LDG.E.CONSTANT R20, desc[UR6][R16.64+0x100] ;  /* 0x0001000610147981 */ /* 0x000f28000c1e9900 */
[----:B------:R-:W4:Y:S04]  /*3120*/  LDG.E.CONSTANT R23, desc[UR6][R16.64+0x200] ;  /* 0x0002000610177981 */ /* 0x000f28000c1e9900 */
[----:B------:R-:W0:Y:S04]  /*3130*/  LDS R10, [R12+0x514] ;  /* 0x000514000c0a7984 */ /* 0x000e280000000800 */
[----:B-1----:R-:W1:Y:S01]  /*3140*/  LDS R27, [R12+0x518] ;  /* 0x000518000c1b7984 */ /* 0x002e620000000800 */
[----:B------:R-:W-:-:S03]  /*3150*/  FFMA R9, R9, R22, R28 ;  /* 0x0000001609097223 */ /* 0x000fc6000000001c */
[----:B------:R-:W4:Y:S01]  /*3160*/  LDG.E.CONSTANT R22, desc[UR6][R16.64+0x300] ;  /* 0x0003000610167981 */ /* 0x000f22000c1e9900 */
[----:B---3--:R-:W-:-:S03]  /*3170*/  FFMA R26, R4, R29, R9 ;  /* 0x0000001d041a7223 */ /* 0x008fc60000000009 */
[----:B------:R-:W3:Y:S04]  /*3180*/  LDG.E.CONSTANT R4, desc[UR6][R16.64+0x400] ;  /* 0x0004000610047981 */ /* 0x000ee8000c1e9900 */
[----:B------:R-:W3:Y:S01]  /*3190*/  LDG.E.CONSTANT R9, desc[UR6][R16.64+0x600] ;  /* 0x0006000610097981 */ /* 0x000ee2000c1e9900 */
[----:B0-----:R-:W-:-:S03]  /*31a0*/  FFMA R26, R7, R10, R26 ;  /* 0x0000000a071a7223 */ /* 0x001fc6000000001a */
[----:B------:R-:W3:Y:S04]  /*31b0*/  LDG.E.CONSTANT R10, desc[UR6][R16.64+0x500] ;  /* 0x00050006100a7981 */ /* 0x000ee8000c1e9900 */
[----:B------:R-:W3:Y:S01]  /*31c0*/  LDG.E.CONSTANT R7, desc[UR6][R16.64+0x800] ;  /* 0x0008000610077981 */ /* 0x000ee2000c1e9900 */
[----:B-1----:R-:W-:-:S03]  /*31d0*/  FFMA R27, R5, R27, R26 ;  /* 0x0000001b051b7223 */ /* 0x002fc6000000001a */
[----:B------:R-:W0:Y:S04]  /*31e0*/  LDS R26, [R12+0x534] ;  /* 0x000534000c1a7984 */ /* 0x000e280000000800 */
[----:B------:R1:W3:Y:S01]  /*31f0*/  LDG.E.CONSTANT R5, desc[UR6][R16.64+0x700] ;  /* 0x0007000610057981 */ /* 0x0002e2000c1e9900 */
[----:B------:R-:W-:-:S03]  /*3200*/  IADD3 R29, PT, PT, R6, 0x1f80, RZ ;  /* 0x00001f80061d7810 */ /* 0x000fc60007ffe0ff */
[----:B-1----:R-:W-:Y:S01]  /*3210*/  LDS R17, [R12+0x560] ;  /* 0x000560000c117984 */ /* 0x002fe20000000800 */
[----:B0-----:R-:W-:-:S03]  /*3220*/  FFMA R8, R8, R26, R27 ;  /* 0x0000001a08087223 */ /* 0x001fc6000000001b */
[----:B------:R-:W2:Y:S04]  /*3230*/  LDS R26, [R12+0x538] ;  /* 0x000538000c1a7984 */ /* 0x000ea80000000800 */
[----:B------:R-:W0:Y:S01]  /*3240*/  LDS R27, [R12+0x53c] ;  /* 0x00053c000c1b7984 */ /* 0x000e220000000800 */
[----:B--2---:R-:W-:-:S03]  /*3250*/  FFMA R19, R19, R26, R8 ;  /* 0x0000001a13137223 */ /* 0x004fc60000000008 */
[----:B------:R-:W1:Y:S01]  /*3260*/  LDS R26, [R12+0x558] ;  /* 0x000558000c1a7984 */ /* 0x000e620000000800 */
[----:B0-----:R-:W-:Y:S01]  /*3270*/  FFMA R28, R18, R27, R19 ;  /* 0x0000001b121c7223 */ /* 0x001fe20000000013 */
[----:B------:R-:W-:Y:S02]  /*3280*/  IMAD.WIDE.U32 R18, R29, 0x4, R14 ;  /* 0x000000041d127825 */ /* 0x000fe400078e000e */
[----:B------:R-:W0:Y:S04]  /*3290*/  LDS R27, [R12+0x55c] ;  /* 0x00055c000c1b7984 */ /* 0x000e280000000800 */
[----:B------:R-:W2:Y:S04]  /*32a0*/  LDG.E.CONSTANT R8, desc[UR6][R18.64] ;  /* 0x0000000612087981 */ /* 0x000ea8000c1e9900 */
[----:B------:R-:W-:Y:S01]  /*32b0*/  LDS R29, [R12+0x580] ;  /* 0x000580000c1d7984 */ /* 0x000fe20000000800 */
[----:B-1----:R-:W-:-:S03]  /*32c0*/  FFMA R26, R25, R26, R28 ;  /* 0x0000001a191a7223 */ /* 0x002fc6000000001c */
[----:B------:R-:W1:Y:S01]  /*32d0*/  LDS R28, [R12+0x57c] ;  /* 0x00057c000c1c7984 */ /* 0x000e620000000800 */
[----:B0-----:R-:W-:-:S03]  /*32e0*/  FFMA R27, R13, R27, R26 ;  /* 0x0000001b0d1b7223 */ /* 0x001fc6000000001a */
[----:B------:R0:W2:Y:S01]  /*32f0*/  LDG.E.CONSTANT R13, desc[UR6][R18.64+0x100] ;  /* 0x00010006120d7981 */ /* 0x0000a2000c1e9900 */
[----:B------:R-:W-:-:S03]  /*3300*/  IADD3 R25, PT, PT, R6, 0x2000, RZ ;  /* 0x0000200006197810 */ /* 0x000fc60007ffe0ff */
[----:B------:R-:W4:Y:S01]  /*3310*/  LDS R26, [R12+0x584] ;  /* 0x000584000c1a7984 */ /* 0x000f220000000800 */
[----:B------:R-:W-:Y:S01]  /*3320*/  FFMA R27, R24, R17, R27 ;  /* 0x00000011181b7223 */ /* 0x000fe2000000001b */
[----:B------:R-:W-:Y:S02]  /*3330*/  IMAD.WIDE.U32 R16, R25, 0x4, R14 ;  /* 0x0000000419107825 */ /* 0x000fe400078e000e */
[----:B------:R-:W3:Y:S04]  /*3340*/  LDS R25, [R12+0x5a0] ;  /* 0x0005a0000c197984 */ /* 0x000ee80000000800 */
[----:B------:R4:W2:Y:S01]  /*3350*/  LDG.E.CONSTANT R24, desc[UR6][R16.64] ;  /* 0x0000000610187981 */ /* 0x0008a2000c1e9900 */
[----:B-1----:R-:W-:-:S03]  /*3360*/  FFMA R21, R21, R28, R27 ;  /* 0x0000001c15157223 */ /* 0x002fc6000000001b */
[----:B------:R-:W1:Y:S01]  /*3370*/  LDS R27, [R12+0x5a4] ;  /* 0x0005a4000c1b7984 */ /* 0x000e620000000800 */
[----:B------:R-:W-:-:S05]  /*3380*/  IADD3 R28, PT, PT, R6, 0x2040, RZ ;  /* 0x00002040061c7810 */ /* 0x000fca0007ffe0ff */
[----:B0-----:R-:W-:-:S05]  /*3390*/  IMAD.WIDE.U32 R18, R28, 0x4, R14 ;  /* 0x000000041c127825 */ /* 0x001fca00078e000e */
[----:B------:R0:W2:Y:S01]  /*33a0*/  LDG.E.CONSTANT R28, desc[UR6][R18.64] ;  /* 0x00000006121c7981 */ /* 0x0000a2000c1e9900 */
[----:B----4-:R-:W-:Y:S01]  /*33b0*/  FFMA R16, R20, R29, R21 ;  /* 0x0000001d14107223 */ /* 0x010fe20000000015 */
[C---:B------:R-:W-:Y:S02]  /*33c0*/  IADD3 R21, PT, PT, R6.reuse, 0x2080, RZ ;  /* 0x0000208006157810 */ /* 0x040fe40007ffe0ff */
[C---:B------:R-:W-:Y:S01]  /*33d0*/  IADD3 R17, PT, PT, R6.reuse, 0x20c0, RZ ;  /* 0x000020c006117810 */ /* 0x040fe20007ffe0ff */
[----:B------:R-:W4:Y:S01]  /*33e0*/  LDS R29, [R12+0x5a8] ;  /* 0x0005a8000c1d7984 */ /* 0x000f220000000800 */
[----:B------:R-:W-:Y:S01]  /*33f0*/  FFMA R26, R23, R26, R16 ;  /* 0x0000001a171a7223 */ /* 0x000fe20000000010 */
[----:B------:R-:W-:Y:S01]  /*3400*/  IMAD.WIDE.U32 R20, R21, 0x4, R14 ;  /* 0x0000000415147825 */ /* 0x000fe200078e000e */
[----:B0-----:R-:W-:-:S03]  /*3410*/  IADD3 R19, PT, PT, R6, 0x2100, RZ ;  /* 0x0000210006137810 */ /* 0x001fc60007ffe0ff */
[----:B------:R-:W-:Y:S01]  /*3420*/  IMAD.WIDE.U32 R16, R17, 0x4, R14 ;  /* 0x0000000411107825 */ /* 0x000fe200078e000e */
[----:B------:R0:W2:Y:S03]  /*3430*/  LDG.E.CONSTANT R23, desc[UR6][R20.64] ;  /* 0x0000000614177981 */ /* 0x0000a6000c1e9900 */
[----:B---3--:R-:W-:Y:S01]  /*3440*/  FFMA R25, R22, R25, R26 ;  /* 0x0000001916197223 */ /* 0x008fe2000000001a */
[----:B------:R-:W-:Y:S01]  /*3450*/  IMAD.WIDE.U32 R18, R19, 0x4, R14 ;  /* 0x0000000413127825 */ /* 0x000fe200078e000e */
[----:B------:R3:W2:Y:S04]  /*3460*/  LDG.E.CONSTANT R22, desc[UR6][R16.64] ;  /* 0x0000000610167981 */ /* 0x0006a8000c1e9900 */
[----:B------:R-:W4:Y:S04]  /*3470*/  LDS R26, [R12+0x5c4] ;  /* 0x0005c4000c1a7984 */ /* 0x000f280000000800 */
[----:B------:R-:W2:Y:S01]  /*3480*/  LDG.E.CONSTANT R18, desc[UR6][R18.64] ;  /* 0x0000000612127981 */ /* 0x000ea2000c1e9900 */
[----:B-1----:R-:W-:Y:S01]  /*3490*/  FFMA R25, R4, R27, R25 ;  /* 0x0000001b04197223 */ /* 0x002fe20000000019 */
[----:B------:R-:W-:-:S02]  /*34a0*/  IADD3 R27, PT, PT, R6, 0x2140, RZ ;  /* 0x00002140061b7810 */ /* 0x000fc40007ffe0ff */
[----:B------:R-:W1:Y:S03]  /*34b0*/  LDS R4, [R12+0x5c8] ;  /* 0x0005c8000c047984 */ /* 0x000e660000000800 */
[----:B0-----:R-:W-:Y:S01]  /*34c0*/  IMAD.WIDE.U32 R20, R27, 0x4, R14 ;  /* 0x000000041b147825 */ /* 0x001fe200078e000e */
[----:B------:R-:W-:-:S05]  /*34d0*/  IADD3 R27, PT, PT, R6, 0x2180, RZ ;  /* 0x00002180061b7810 */ /* 0x000fca0007ffe0ff */
[----:B---3--:R-:W-:Y:S01]  /*34e0*/  IMAD.WIDE.U32 R16, R27, 0x4, R14 ;  /* 0x000000041b107825 */ /* 0x008fe200078e000e */
[----:B------:R-:W3:Y:S03]  /*34f0*/  LDG.E.CONSTANT R20, desc[UR6][R20.64] ;  /* 0x0000000614147981 */ /* 0x000ee6000c1e9900 */
[----:B----4-:R-:W-:Y:S01]  /*3500*/  FFMA R10, R10, R29, R25 ;  /* 0x0000001d0a0a7223 */ /* 0x010fe20000000019 */
[----:B------:R-:W-:Y:S04]  /*3510*/  LDS R27, [R12+0x630] ;  /* 0x000630000c1b7984 */ /* 0x000fe80000000800 */
[----:B------:R-:W4:Y:S01]  /*3520*/  LDG.E.CONSTANT R16, desc[UR6][R16.64] ;  /* 0x0000000610107981 */ /* 0x000f22000c1e9900 */
[----:B------:R-:W-:-:S03]  /*3530*/  IADD3 R29, PT, PT, R6, 0x21c0, RZ ;  /* 0x000021c0061d7810 */ /* 0x000fc60007ffe0ff */
[----:B------:R-:W0:Y:S02]  /*3540*/  LDS R25, [R12+0x5cc] ;  /* 0x0005cc000c197984 */ /* 0x000e240000000800 */
[----:B------:R-:W-:Y:S02]  /*3550*/  IMAD.WIDE.U32 R14, R29, 0x4, R14 ;  /* 0x000000041d0e7825 */ /* 0x000fe400078e000e */
[----:B------:R-:W-:Y:S04]  /*3560*/  LDS R29, [R12+0x614] ;  /* 0x000614000c1d7984 */ /* 0x000fe80000000800 */
[----:B------:R-:W4:Y:S04]  /*3570*/  LDG.E.CONSTANT R6, desc[UR6][R14.64] ;  /* 0x000000060e067981 */ /* 0x000f28000c1e9900 */
[----:B------:R-:W4:Y:S01]  /*3580*/  LDG.E.CONSTANT R19, desc[UR6][R14.64+0x100] ;  /* 0x000100060e137981 */ /* 0x000f22000c1e9900 */
[----:B------:R-:W-:-:S03]  /*3590*/  FFMA R26, R9, R26, R10 ;  /* 0x0000001a091a7223 */ /* 0x000fc6000000000a */
[----:B------:R-:W5:Y:S04]  /*35a0*/  LDG.E.CONSTANT R9, desc[UR6][R14.64+0x200] ;  /* 0x000200060e097981 */ /* 0x000f68000c1e9900 */
[----:B------:R-:W5:Y:S04]  /*35b0*/  LDG.E.CONSTANT R10, desc[UR6][R14.64+0x300] ;  /* 0x000300060e0a7981 */ /* 0x000f68000c1e9900 */
[----:B------:R-:W5:Y:S04]  /*35c0*/  LDG.E.CONSTANT R21, desc[UR6][R14.64+0x600] ;  /* 0x000600060e157981 */ /* 0x000f68000c1e9900 */
[----:B------:R-:W5:Y:S01]  /*35d0*/  LDG.E.CONSTANT R17, desc[UR6][R14.64+0x800] ;  /* 0x000800060e117981 */ /* 0x000f62000c1e9900 */
[----:B-1----:R-:W-:-:S03]  /*35e0*/  FFMA R26, R5, R4, R26 ;  /* 0x00000004051a7223 */ /* 0x002fc6000000001a */
[----:B------:R-:W5:Y:S01]  /*35f0*/  LDG.E.CONSTANT R5, desc[UR6][R14.64+0x400] ;  /* 0x000400060e057981 */ /* 0x000f62000c1e9900 */
[----:B0-----:R-:W-:-:S03]  /*3600*/  FFMA R25, R7, R25, R26 ;  /* 0x0000001907197223 */ /* 0x001fc6000000001a */
[----:B------:R-:W2:Y:S04]  /*3610*/  LDS R26, [R12+0x5e8] ;  /* 0x0005e8000c1a7984 */ /* 0x000ea80000000800 */
[----:B------:R-:W5:Y:S04]  /*3620*/  LDG.E.CONSTANT R4, desc[UR6][R14.64+0x500] ;  /* 0x000500060e047981 */ /* 0x000f68000c1e9900 */
[----:B------:R0:W5:Y:S04]  /*3630*/  LDG.E.CONSTANT R7, desc[UR6][R14.64+0x700] ;  /* 0x000700060e077981 */ /* 0x000168000c1e9900 */
[----:B0-----:R-:W-:Y:S04]  /*3640*/  LDS R15, [R12+0x638] ;  /* 0x000638000c0f7984 */ /* 0x001fe80000000800 */
[----:B------:R-:W-:Y:S01]  /*3650*/  LDS R14, [R12+0x658] ;  /* 0x000658000c0e7984 */ /* 0x000fe20000000800 */
[----:B--2---:R-:W-:-:S03]  /*3660*/  FFMA R8, R8, R26, R25 ;  /* 0x0000001a08087223 */ /* 0x004fc60000000019 */
[----:B------:R-:W0:Y:S04]  /*3670*/  LDS R25, [R12+0x5ec] ;  /* 0x0005ec000c197984 */ /* 0x000e280000000800 */
[----:B------:R-:W1:Y:S01]  /*3680*/  LDS R26, [R12+0x5f0] ;  /* 0x0005f0000c1a7984 */ /* 0x000e620000000800 */
[----:B0-----:R-:W-:-:S03]  /*3690*/  FFMA R13, R13, R25, R8 ;  /* 0x000000190d0d7223 */ /* 0x001fc60000000008 */
[----:B------:R-:W0:Y:S04]  /*36a0*/  LDS R25, [R12+0x60c] ;  /* 0x00060c000c197984 */ /* 0x000e280000000800 */
[----:B------:R-:W2:Y:S01]  /*36b0*/  LDS R8, [R12+0x610] ;  /* 0x000610000c087984 */ /* 0x000ea20000000800 */
[----:B-1----:R-:W-:-:S04]  /*36c0*/  FFMA R13, R24, R26, R13 ;  /* 0x0000001a180d7223 */ /* 0x002fc8000000000d */
[----:B0-----:R-:W-:Y:S02]  /*36d0*/  FFMA R28, R28, R25, R13 ;  /* 0x000000191c1c7223 */ /* 0x001fe4000000000d */
[----:B------:R-:W3:Y:S04]  /*36e0*/  LDS R13, [R12+0x634] ;  /* 0x000634000c0d7984 */ /* 0x000ee80000000800 */
[----:B------:R-:W0:Y:S01]  /*36f0*/  LDS R25, [R12+0x654] ;  /* 0x000654000c197984 */ /* 0x000e220000000800 */
[----:B--2---:R-:W-:-:S03]  /*3700*/  FFMA R23, R23, R8, R28 ;  /* 0x0000000817177223 */ /* 0x004fc6000000001c */
[----:B------:R1:W2:Y:S01]  /*3710*/  LDS R8, [R12+0x65c] ;  /* 0x00065c000c087984 */ /* 0x0002a20000000800 */
[----:B------:R-:W-:-:S03]  /*3720*/  FFMA R29, R22, R29, R23 ;  /* 0x0000001d161d7223 */ /* 0x000fc60000000017 */
[----:B------:R1:W0:Y:S04]  /*3730*/  LDS R23, [R12+0x678] ;  /* 0x000678000c177984 */ /* 0x0002280000000800 */
[----:B------:R1:W1:Y:S01]  /*3740*/  LDS R22, [R12+0x6a0] ;  /* 0x0006a0000c167984 */ /* 0x0002620000000800 */
[----:B------:R-:W-:-:S03]  /*3750*/  FFMA R29, R18, R27, R29 ;  /* 0x0000001b121d7223 */ /* 0x000fc6000000001d */
[----:B------:R0:W1:Y:S04]  /*3760*/  LDS R18, [R12+0x67c] ;  /* 0x00067c000c127984 */ /* 0x0000680000000800 */
[----:B------:R0:W1:Y:S01]  /*3770*/  LDS R27, [R12+0x680] ;  /* 0x000680000c1b7984 */ /* 0x0000620000000800 */
[----:B---3--:R-:W-:-:S03]  /*3780*/  FFMA R13, R20, R13, R29 ;  /* 0x0000000d140d7223 */ /* 0x008fc6000000001d */
[----:B------:R3:W1:Y:S01]  /*3790*/  LDS R20, [R12+0x69c] ;  /* 0x00069c000c147984 */ /* 0x0006620000000800 */
[----:B----4-:R-:W-:-:S03]  /*37a0*/  FFMA R13, R16, R15, R13 ;  /* 0x0000000f100d7223 */ /* 0x010fc6000000000d */
[----:B------:R3:W4:Y:S01]  /*37b0*/  LDS R16, [R12+0x6a4] ;  /* 0x0006a4000c107984 */ /* 0x0007220000000800 */
[----:B------:R-:W-:Y:S01]  /*37c0*/  ISETP.GT.U32.AND P0, PT, R11, 0x1bf, PT ;  /* 0x000001bf0b00780c */ /* 0x000fe20003f04070 */
[----:B0-----:R-:W-:-:S04]  /*37d0*/  FFMA R6, R6, R25, R13 ;  /* 0x0000001906067223 */ /* 0x001fc8000000000d */
[----:B------:R-:W-:-:S08]  /*37e0*/  FFMA R6, R19, R14, R6 ;  /* 0x0000000e13067223 */ /* 0x000fd00000000006 */
[----:B--23--:R-:W-:Y:S05]  /*37f0*/  @P0 EXIT ;  /* 0x000000000000094d */ /* 0x00cfea0003800000 */
[----:B-1----:R-:W0:Y:S01]  /*3800*/  LDC.64 R12, c[0x0][0x390] ;  /* 0x0000e400ff0c7b82 */ /* 0x002e220000000a00 */
[----:B-----5:R-:W-:Y:S01]  /*3810*/  FFMA R9, R9, R8, R6 ;  /* 0x0000000809097223 */ /* 0x020fe20000000006 */
[----:B------:R-:W-:-:S03]  /*3820*/  IMAD R3, R3, 0x7, R0 ;  /* 0x0000000703037824 */ /* 0x000fc600078e0200 */
[----:B------:R-:W-:Y:S01]  /*3830*/  FFMA R10, R10, R23, R9 ;  /* 0x000000170a0a7223 */ /* 0x000fe20000000009 */
[----:B------:R-:W-:-:S03]  /*3840*/  IMAD R3, R2, 0x31, R3 ;  /* 0x0000003102037824 */ /* 0x000fc600078e0203 */
[----:B------:R-:W-:-:S04]  /*3850*/  FFMA R5, R5, R18, R10 ;  /* 0x0000001205057223 */ /* 0x000fc8000000000a */
[----:B------:R-:W-:-:S04]  /*3860*/  FFMA R4, R4, R27, R5 ;  /* 0x0000001b04047223 */ /* 0x000fc80000000005 */
[----:B------:R-:W-:-:S04]  /*3870*/  FFMA R4, R21, R20, R4 ;  /* 0x0000001415047223 */ /* 0x000fc80000000004 */
[----:B------:R-:W-:Y:S01]  /*3880*/  FFMA R4, R7, R22, R4 ;  /* 0x0000001607047223 */ /* 0x000fe20000000004 */
[----:B0-----:R-:W-:-:S04]  /*3890*/  IMAD.WIDE.U32 R12, R3, 0x4, R12 ;  /* 0x00000004030c7825 */ /* 0x001fc800078e000c */
[----:B----4-:R-:W-:-:S05]  /*38a0*/  FFMA R17, R17, R16, R4 ;  /* 0x0000001011117223 */ /* 0x010fca0000000004 */
[----:B------:R-:W-:Y:S01]  /*38b0*/  REDG.E.ADD.F32.FTZ.RN.STRONG.GPU desc[UR6][R12.64], R17 ;  /* 0x000000110c0079a6 */ /* 0x000fe2000c12f306 */
[----:B------:R-:W-:Y:S05]  /*38c0*/  EXIT ;  /* 0x000000000000794d */ /* 0x000fea0003800000 */
.L_x_21:
[----:B------:R-:W-:-:S00]  /*38d0*/  BRA `(.L_x_21) ;  /* 0xfffffffc00fc7947 */ /* 0x000fc0000383ffff */
[----:B------:R-:W-:-:S00]  /*38e0*/  NOP ;  /* 0x0000000000007918 */ /* 0x000fc00000000000 */
        /* <DEDUP_REMOVED lines=9> */
.L_x_24:


//--------------------- .text.default_function_kernel0 --------------------------
	.section	.text.default_function_kernel0,"ax",@progbits
	.align	128
        .global         default_function_kernel0
        .type           default_function_kernel0,@function
        .size           default_function_kernel0,(.L_x_25 - default_function_kernel0)
        .other          default_function_kernel0,@"STO_CUDA_ENTRY STV_DEFAULT"
default_function_kernel0:
.text.default_function_kernel0:
[----:B------:R-:W-:Y:S01]  /*0000*/  LDC R1, c[0x0][0x37c] ;  /* 0x0000df00ff017b82 */ /* 0x000fe20000000800 */
[----:B------:R-:W0:Y:S07]  /*0010*/  S2R R0, SR_TID.X ;  /* 0x0000000000007919 */ /* 0x000e2e0000002100 */
[----:B------:R-:W1:Y:S01]  /*0020*/  S2UR UR5, SR_CgaCtaId ;  /* 0x00000000000579c3 */ /* 0x000e620000008800 */
[----:B------:R-:W2:Y:S01]  /*0030*/  LDCU.64 UR6, c[0x0][0x380] ;  /* 0x00007000ff0677ac */ /* 0x000ea20008000a00 */
[----:B------:R-:W-:Y:S01]  /*0040*/  HFMA2 R87, -RZ, RZ, 0, 0 ;  /* 0x00000000ff577431 */ /* 0x000fe200000001ff */
[----:B------:R-:W3:Y:S01]  /*0050*/  S2R R2, SR_TID.Z ;  /* 0x0000000000027919 */ /* 0x000ee20000002300 */
[----:B------:R-:W-:Y:S01]  /*0060*/  UMOV UR4, 0x400 ;  /* 0x0000040000047882 */ /* 0x000fe20000000000 */
[----:B------:R-:W4:Y:S01]  /*0070*/  LDCU.64 UR10, c[0x0][0x358] ;  /* 0x00006b00ff0a77ac */ /* 0x000f220008000a00 */
[----:B--2---:R-:W-:-:S04]  /*0080*/  UIADD3 UR6, UP0, UPT, UR6, 0x8, URZ ;  /* 0x0000000806067890 */ /* 0x004fc8000ff1e0ff */
[----:B------:R-:W-:Y:S02]  /*0090*/  UIADD3.X UR7, UPT, UPT, URZ, UR7, URZ, UP0, !UPT ;  /* 0x00000007ff077290 */ /* 0x000fe400087fe4ff */
[----:B-1----:R-:W-:Y:S01]  /*00a0*/  ULEA UR8, UR5, UR4, 0x18 ;  /* 0x0000000405087291 */ /* 0x002fe2000f8ec0ff */
[----:B------:R-:W-:Y:S01]  /*00b0*/  IMAD.U32 R120, RZ, RZ, UR6 ;  /* 0x00000006ff787e24 */ /* 0x000fe2000f8e00ff */
[----:B------:R-:W-:Y:S02]  /*00c0*/  UIADD3 UR4, UPT, UPT, UR4, 0x7e0, URZ ;  /* 0x000007e004047890 */ /* 0x000fe4000fffe0ff */
[----:B------:R-:W-:Y:S02]  /*00d0*/  IMAD.U32 R121, RZ, RZ, UR7 ;  /* 0x00000007ff797e24 */ /* 0x000fe4000f8e00ff */
[C---:B0-----:R-:W-:Y:S01]  /*00e0*/  IMAD R21, R0.reuse, 0xb, RZ ;  /* 0x0000000b00157824 */ /* 0x041fe200078e02ff */
[C---:B------:R-:W-:Y:S01]  /*00f0*/  ISETP.GT.U32.AND P6, PT, R0.reuse, 0x5, PT ;  /* 0x000000050000780c */ /* 0x040fe20003fc4070 */
[----:B------:R-:W-:Y:S01]  /*0100*/  IMAD R17, R0, 0x9, RZ ;  /* 0x0000000900117824 */ /* 0x000fe200078e02ff */
[----:B------:R-:W-:Y:S01]  /*0110*/  ULEA UR5, UR5, UR4, 0x18 ;  /* 0x0000000405057291 */ /* 0x000fe2000f8ec0ff */
[----:B---3--:R-:W-:Y:S01]  /*0120*/  IMAD R4, R2, 0x18, RZ ;  /* 0x0000001802047824 */ /* 0x008fe200078e02ff */
[C---:B------:R-:W-:Y:S01]  /*0130*/  LOP3.LUT R3, R21.reuse, 0xffff, RZ, 0xc0, !PT ;  /* 0x0000ffff15037812 */ /* 0x040fe200078ec0ff */
[C---:B------:R-:W-:Y:S01]  /*0140*/  VIADD R6, R21.reuse, 0x8 ;  /* 0x0000000815067836 */ /* 0x040fe20000000000 */
[C---:B------:R-:W-:Y:S01]  /*0150*/  IADD3 R7, PT, PT, R21.reuse, 0x9, RZ ;  /* 0x0000000915077810 */ /* 0x040fe20007ffe0ff */
[----:B------:R-:W-:Y:S01]  /*0160*/  VIADD R5, R21, 0x7 ;  /* 0x0000000715057836 */ /* 0x000fe20000000000 */
[----:B------:R-:W-:Y:S01]  /*0170*/  IADD3 R12, PT, PT, R17, 0x2, RZ ;  /* 0x00000002110c7810 */ /* 0x000fe20007ffe0ff */
[----:B------:R-:W-:Y:S01]  /*0180*/  IMAD R3, R3, 0x5556, RZ ;  /* 0x0000555603037824 */ /* 0x000fe200078e02ff */
[----:B------:R-:W-:Y:S01]  /*0190*/  LOP3.LUT R10, R6, 0xffff, RZ, 0xc0, !PT ;  /* 0x0000ffff060a7812 */ /* 0x000fe200078ec0ff */
[----:B------:R-:W-:Y:S01]  /*01a0*/  VIADD R8, R21, 0xa ;  /* 0x0000000a15087836 */ /* 0x000fe20000000000 */
[----:B------:R-:W-:Y:S01]  /*01b0*/  LOP3.LUT R6, R7, 0xffff, RZ, 0xc0, !PT ;  /* 0x0000ffff07067812 */ /* 0x000fe200078ec0ff */
[----:B------:R-:W-:Y:S01]  /*01c0*/  VIADD R19, R17, 0x5 ;  /* 0x0000000511137836 */ /* 0x000fe20000000000 */
[-C--:B------:R-:W-:Y:S01]  /*01d0*/  LEA.HI R3, R3, R4.reuse, RZ, 0x10 ;  /* 0x0000000403037211 */ /* 0x080fe200078f80ff */
[----:B------:R-:W-:Y:S01]  /*01e0*/  IMAD R7, R10, 0x5556, RZ ;  /* 0x000055560a077824 */ /* 0x000fe200078e02ff */
[----:B------:R-:W-:Y:S01]  /*01f0*/  LOP3.LUT R9, R5, 0xffff, RZ, 0xc0, !PT ;  /* 0x0000ffff05097812 */ /* 0x000fe200078ec0ff */
[----:B------:R-:W-:Y:S01]  /*0200*/  IMAD R11, R6, 0xe39, RZ ;  /* 0x00000e39060b7824 */ /* 0x000fe200078e02ff */
[C---:B------:R-:W-:Y:S01]  /*0210*/  ISETP.GT.U32.AND P4, PT, R3.reuse, 0xbd, PT ;  /* 0x000000bd0300780c */ /* 0x040fe20003f84070 */
[----:B------:R-:W-:Y:S01]  /*0220*/  IMAD R88, R2, 0x48, R21 ;  /* 0x0000004802587824 */ /* 0x000fe200078e0215 */
[----:B------:R-:W-:Y:S01]  /*0230*/  ISETP.GT.U32.AND P1, PT, R3, 0xbc, PT ;  /* 0x000000bc0300780c */ /* 0x000fe20003f24070 */
[----:B------:R-:W-:Y:S01]  /*0240*/  VIADD R3, R21, 0x6 ;  /* 0x0000000615037836 */ /* 0x000fe20000000000 */
[----:B------:R-:W-:Y:S01]  /*0250*/  LOP3.LUT R13, R8, 0xffff, RZ, 0xc0, !PT ;  /* 0x0000ffff080d7812 */ /* 0x000fe200078ec0ff */
[----:B------:R-:W-:Y:S01]  /*0260*/  IMAD R5, R9, 0x5556, RZ ;  /* 0x0000555609057824 */ /* 0x000fe200078e02ff */
[-C--:B------:R-:W-:Y:S01]  /*0270*/  LEA.HI R6, R7, R4.reuse, RZ, 0x10 ;  /* 0x0000000407067211 */ /* 0x080fe200078f80ff */
[----:B------:R-:W-:Y:S01]  /*0280*/  IMAD R89, R2, 0x3f, R17 ;  /* 0x0000003f02597824 */ /* 0x000fe200078e0211 */
[----:B------:R-:W-:Y:S01]  /*0290*/  LOP3.LUT R3, R3, 0xffff, RZ, 0xc0, !PT ;  /* 0x0000ffff03037812 */ /* 0x000fe200078ec0ff */
[----:B------:R-:W-:Y:S01]  /*02a0*/  IMAD R15, R13, 0x5556, RZ ;  /* 0x000055560d0f7824 */ /* 0x000fe200078e02ff */
[----:B------:R-:W-:Y:S01]  /*02b0*/  LEA.HI R5, R5, R4, RZ, 0x10 ;  /* 0x0000000405057211 */ /* 0x000fe200078f80ff */
[----:B------:R-:W-:Y:S01]  /*02c0*/  UMOV UR4, URZ ;  /* 0x000000ff00047c82 */ /* 0x000fe20008000000 */
[----:B------:R-:W-:Y:S01]  /*02d0*/  ISETP.GT.U32.AND P2, PT, R6, 0xbf, PT ;  /* 0x000000bf0600780c */ /* 0x000fe20003f44070 */
[----:B------:R-:W-:Y:S01]  /*02e0*/  IMAD R3, R3, 0xe39, RZ ;  /* 0x00000e3903037824 */ /* 0x000fe200078e02ff */
[----:B------:R-:W-:-:S02]  /*02f0*/  ISETP.GT.U32.AND P3, PT, R5, 0xbf, PT ;  /* 0x000000bf0500780c */ /* 0x000fc40003f64070 */
[----:B------:R-:W-:Y:S02]  /*0300*/  LEA.HI R4, R15, R4, RZ, 0x10 ;  /* 0x000000040f047211 */ /* 0x000fe400078f80ff */
[-C--:B------:R-:W-:Y:S02]  /*0310*/  LEA.HI R3, R3, R2.reuse, RZ, 0xe ;  /* 0x0000000203037211 */ /* 0x080fe400078f70ff */
[----:B------:R-:W-:Y:S02]  /*0320*/  ISETP.GT.U32.AND P0, PT, R4, 0xbf, PT ;  /* 0x000000bf0400780c */ /* 0x000fe40003f04070 */
[----:B------:R-:W-:Y:S02]  /*0330*/  ISETP.GT.U32.OR P4, PT, R3, 0x7, P4 ;  /* 0x000000070300780c */ /* 0x000fe40002784470 */
[----:B------:R-:W-:Y:S01]  /*0340*/  LEA.HI R3, R11, R2, RZ, 0xe ;  /* 0x000000020b037211 */ /* 0x000fe200078f70ff */
[----:B------:R-:W-:Y:S01]  /*0350*/  VIADD R11, R17, 0x1 ;  /* 0x00000001110b7836 */ /* 0x000fe20000000000 */
[----:B------:R-:W-:-:S02]  /*0360*/  LOP3.LUT R7, R12, 0xffff, RZ, 0xc0, !PT ;  /* 0x0000ffff0c077812 */ /* 0x000fc400078ec0ff */
[----:B------:R-:W-:Y:S01]  /*0370*/  ISETP.GT.U32.OR P1, PT, R3, 0x7, P1 ;  /* 0x000000070300780c */ /* 0x000fe20000f24470 */
[----:B------:R-:W-:Y:S01]  /*0380*/  IMAD R3, R9, 0xe39, RZ ;  /* 0x00000e3909037824 */ /* 0x000fe200078e02ff */
[----:B------:R-:W-:Y:S01]  /*0390*/  LOP3.LUT R5, R11, 0xffff, RZ, 0xc0, !PT ;  /* 0x0000ffff0b057812 */ /* 0x000fe200078ec0ff */
[----:B------:R-:W-:Y:S01]  /*03a0*/  IMAD R9, R10, 0xe39, RZ ;  /* 0x00000e390a097824 */ /* 0x000fe200078e02ff */
[----:B------:R-:W-:Y:S01]  /*03b0*/  IADD3 R16, PT, PT, R17, 0x3, RZ ;  /* 0x0000000311107810 */ /* 0x000fe20007ffe0ff */
[----:B------:R-:W-:Y:S01]  /*03c0*/  IMAD R8, R7, 0xc30d, RZ ;  /* 0x0000c30d07087824 */ /* 0x000fe200078e02ff */
[-C--:B------:R-:W-:Y:S01]  /*03d0*/  LEA.HI R3, R3, R2.reuse, RZ, 0xe ;  /* 0x0000000203037211 */ /* 0x080fe200078f70ff */
[----:B------:R-:W-:Y:S01]  /*03e0*/  IMAD R6, R5, 0xc30d, RZ ;  /* 0x0000c30d05067824 */ /* 0x000fe200078e02ff */
[----:B------:R-:W-:Y:S01]  /*03f0*/  LEA.HI R4, R9, R2, RZ, 0xe ;  /* 0x0000000209047211 */ /* 0x000fe200078f70ff */
[----:B------:R-:W-:Y:S01]  /*0400*/  IMAD R5, R5, 0x4925, RZ ;  /* 0x0000492505057824 */ /* 0x000fe200078e02ff */
[----:B------:R-:W-:-:S02]  /*0410*/  ISETP.GT.U32.OR P3, PT, R3, 0x7, P3 ;  /* 0x000000070300780c */ /* 0x000fc40001f64470 */
[----:B------:R-:W-:Y:S02]  /*0420*/  SHF.R.U32.HI R6, RZ, 0x14, R6 ;  /* 0x00000014ff067819 */ /* 0x000fe40000011606 */
[----:B------:R-:W-:Y:S01]  /*0430*/  SHF.R.U32.HI R3, RZ, 0x11, R5 ;  /* 0x00000011ff037819 */ /* 0x000fe20000011605 */
[----:B------:R-:W-:Y:S01]  /*0440*/  IMAD R5, R7, 0x4925, RZ ;  /* 0x0000492507057824 */ /* 0x000fe200078e02ff */
[----:B------:R-:W-:Y:S01]  /*0450*/  ISETP.GT.U32.OR P2, PT, R4, 0x7, P2 ;  /* 0x000000070400780c */ /* 0x000fe20001744470 */
[----:B------:R-:W-:Y:S01]  /*0460*/  IMAD R7, R13, 0xe39, RZ ;  /* 0x00000e390d077824 */ /* 0x000fe200078e02ff */
[----:B------:R-:W-:Y:S02]  /*0470*/  PRMT R4, R6, 0x9910, RZ ;  /* 0x0000991006047816 */ /* 0x000fe400000000ff */
[----:B------:R-:W-:Y:S02]  /*0480*/  PRMT R9, R3, 0x9910, RZ ;  /* 0x0000991003097816 */ /* 0x000fe400000000ff */
[----:B------:R-:W-:Y:S01]  /*0490*/  SHF.R.U32.HI R8, RZ, 0x14, R8 ;  /* 0x00000014ff087819 */ /* 0x000fe20000011608 */
[----:B------:R-:W-:Y:S01]  /*04a0*/  IMAD.MOV.U32 R3, RZ, RZ, R4 ;  /* 0x000000ffff037224 */ /* 0x000fe200078e0004 */
[----:B------:R-:W-:Y:S01]  /*04b0*/  SHF.R.U32.HI R5, RZ, 0x11, R5 ;  /* 0x00000011ff057819 */ /* 0x000fe20000011605 */
[----:B------:R-:W-:Y:S01]  /*04c0*/  IMAD.MOV.U32 R4, RZ, RZ, R9 ;  /* 0x000000ffff047224 */ /* 0x000fe200078e0009 */
[----:B------:R-:W-:Y:S01]  /*04d0*/  PRMT R9, R8, 0x9910, RZ ;  /* 0x0000991008097816 */ /* 0x000fe200000000ff */
[----:B------:R-:W-:Y:S01]  /*04e0*/  IMAD R3, R3, 0x15, RZ ;  /* 0x0000001503037824 */ /* 0x000fe200078e02ff */
[----:B------:R-:W-:Y:S01]  /*04f0*/  PRMT R10, R5, 0x9910, RZ ;  /* 0x00009910050a7816 */ /* 0x000fe200000000ff */
[----:B------:R-:W-:Y:S01]  /*0500*/  IMAD R4, R4, 0x7, RZ ;  /* 0x0000000704047824 */ /* 0x000fe200078e02ff */
[----:B------:R-:W-:Y:S01]  /*0510*/  MOV R5, R9 ;  /* 0x0000000900057202 */ /* 0x000fe20000000f00 */
[----:B------:R-:W-:Y:S01]  /*0520*/  IMAD.MOV R3, RZ, RZ, -R3 ;  /* 0x000000ffff037224 */ /* 0x000fe200078e0a03 */
[----:B------:R-:W-:Y:S01]  /*0530*/  IADD3 R18, PT, PT, R17, 0x4, RZ ;  /* 0x0000000411127810 */ /* 0x000fe20007ffe0ff */
[----:B------:R-:W-:Y:S01]  /*0540*/  IMAD.MOV R14, RZ, RZ, -R4 ;  /* 0x000000ffff0e7224 */ /* 0x000fe200078e0a04 */
[----:B------:R-:W-:-:S02]  /*0550*/  MOV R4, R10 ;  /* 0x0000000a00047202 */ /* 0x000fc40000000f00 */
[----:B------:R-:W-:Y:S01]  /*0560*/  PRMT R10, R3, 0x7710, RZ ;  /* 0x00007710030a7816 */ /* 0x000fe200000000ff */
[----:B------:R-:W-:Y:S01]  /*0570*/  IMAD R3, R5, 0x15, RZ ;  /* 0x0000001505037824 */ /* 0x000fe200078e02ff */
[----:B------:R-:W-:Y:S01]  /*0580*/  PRMT R14, R14, 0x7710, RZ ;  /* 0x000077100e0e7816 */ /* 0x000fe200000000ff */
[----:B------:R-:W-:Y:S01]  /*0590*/  IMAD R4, R4, 0x7, RZ ;  /* 0x0000000704047824 */ /* 0x000fe200078e02ff */
[----:B------:R-:W-:Y:S01]  /*05a0*/  LEA.HI R7, R7, R2, RZ, 0xe ;  /* 0x0000000207077211 */ /* 0x000fe200078f70ff */
[----:B------:R-:W-:Y:S01]  /*05b0*/  IMAD.MOV R3, RZ, RZ, -R3 ;  /* 0x000000ffff037224 */ /* 0x000fe200078e0a03 */
[----:B------:R-:W-:Y:S01]  /*05c0*/  LOP3.LUT R5, R18, 0xffff, RZ, 0xc0, !PT ;  /* 0x0000ffff12057812 */ /* 0x000fe200078ec0ff */
[----:B------:R-:W-:Y:S01]  /*05d0*/  IMAD.MOV R4, RZ, RZ, -R4 ;  /* 0x000000ffff047224 */ /* 0x000fe200078e0a04 */
[----:B------:R-:W-:Y:S01]  /*05e0*/  ISETP.GT.U32.OR P0, PT, R7, 0x7, P0 ;  /* 0x000000070700780c */ /* 0x000fe20000704470 */
[----:B------:R-:W-:Y:S01]  /*05f0*/  IMAD.IADD R10, R11, 0x1, R10 ;  /* 0x000000010b0a7824 */ /* 0x000fe200078e020a */
[----:B------:R-:W-:Y:S01]  /*0600*/  PRMT R23, R3, 0x7710, RZ ;  /* 0x0000771003177816 */ /* 0x000fe200000000ff */
[----:B------:R-:W-:Y:S01]  /*0610*/  IMAD.IADD R11, R11, 0x1, R14 ;  /* 0x000000010b0b7824 */ /* 0x000fe200078e020e */
[----:B------:R-:W-:Y:S01]  /*0620*/  PRMT R3, R4, 0x7710, RZ ;  /* 0x0000771004037816 */ /* 0x000fe200000000ff */
[----:B------:R-:W-:Y:S01]  /*0630*/  IMAD R20, R5, 0xc30d, RZ ;  /* 0x0000c30d05147824 */ /* 0x000fe200078e02ff */
[----:B------:R-:W-:Y:S01]  /*0640*/  LOP3.LUT R4, R16, 0xffff, RZ, 0xc0, !PT ;  /* 0x0000ffff10047812 */ /* 0x000fe200078ec0ff */
[C---:B------:R-:W-:Y:S01]  /*0650*/  IMAD.IADD R23, R12.reuse, 0x1, R23 ;  /* 0x000000010c177824 */ /* 0x040fe200078e0217 */
[----:B------:R-:W-:-:S02]  /*0660*/  IADD3 R12, PT, PT, R12, R3, RZ ;  /* 0x000000030c0c7210 */ /* 0x000fc40007ffe0ff */
[----:B------:R-:W-:Y:S01]  /*0670*/  LOP3.LUT R7, R19, 0xffff, RZ, 0xc0, !PT ;  /* 0x0000ffff13077812 */ /* 0x000fe200078ec0ff */
[C---:B------:R-:W-:Y:S01]  /*0680*/  IMAD R3, R4.reuse, 0x4925, RZ ;  /* 0x0000492504037824 */ /* 0x040fe200078e02ff */
[----:B------:R-:W-:Y:S01]  /*0690*/  SHF.R.U32.HI R20, RZ, 0x14, R20 ;  /* 0x00000014ff147819 */ /* 0x000fe20000011614 */
[----:B------:R-:W-:Y:S01]  /*06a0*/  IMAD R14, R4, 0xc30d, RZ ;  /* 0x0000c30d040e7824 */ /* 0x000fe200078e02ff */
[----:B------:R-:W-:Y:S01]  /*06b0*/  LOP3.LUT R22, R17, 0xffff, RZ, 0xc0, !PT ;  /* 0x0000ffff11167812 */ /* 0x000fe200078ec0ff */
[----:B------:R-:W-:Y:S01]  /*06c0*/  IMAD R4, R5, 0x4925, RZ ;  /* 0x0000492505047824 */ /* 0x000fe200078e02ff */
[----:B------:R-:W-:Y:S01]  /*06d0*/  SHF.R.U32.HI R3, RZ, 0x11, R3 ;  /* 0x00000011ff037819 */ /* 0x000fe20000011603 */
[C---:B------:R-:W-:Y:S01]  /*06e0*/  IMAD R28, R7.reuse, 0xc30d, RZ ;  /* 0x0000c30d071c7824 */ /* 0x040fe200078e02ff */
[----:B------:R-:W-:Y:S01]  /*06f0*/  SHF.R.U32.HI R14, RZ, 0x14, R14 ;  /* 0x00000014ff0e7819 */ /* 0x000fe2000001160e */
[----:B------:R-:W-:Y:S01]  /*0700*/  IMAD R5, R7, 0x4925, RZ ;  /* 0x0000492507057824 */ /* 0x000fe200078e02ff */
[----:B------:R-:W-:-:S02]  /*0710*/  SHF.R.U32.HI R4, RZ, 0x11, R4 ;  /* 0x00000011ff047819 */ /* 0x000fc40000011604 */
[----:B------:R-:W-:Y:S02]  /*0720*/  PRMT R9, R3, 0x9910, RZ ;  /* 0x0000991003097816 */ /* 0x000fe400000000ff */
[----:B------:R-:W-:Y:S02]  /*0730*/  PRMT R7, R14, 0x9910, RZ ;  /* 0x000099100e077816 */ /* 0x000fe400000000ff */
[----:B------:R-:W-:Y:S02]  /*0740*/  SHF.R.U32.HI R28, RZ, 0x14, R28 ;  /* 0x00000014ff1c7819 */ /* 0x000fe4000001161c */
[----:B------:R-:W-:Y:S01]  /*0750*/  PRMT R13, R4, 0x9910, RZ ;  /* 0x00009910040d7816 */ /* 0x000fe200000000ff */
[----:B------:R-:W-:Y:S01]  /*0760*/  IMAD.MOV.U32 R4, RZ, RZ, R9 ;  /* 0x000000ffff047224 */ /* 0x000fe200078e0009 */
[----:B------:R-:W-:Y:S01]  /*0770*/  SHF.R.U32.HI R5, RZ, 0x11, R5 ;  /* 0x00000011ff057819 */ /* 0x000fe20000011605 */
[----:B------:R-:W-:Y:S01]  /*0780*/  IMAD.MOV.U32 R3, RZ, RZ, R7 ;  /* 0x000000ffff037224 */ /* 0x000fe200078e0007 */
[----:B------:R-:W-:Y:S01]  /*0790*/  PRMT R9, R28, 0x9910, RZ ;  /* 0x000099101c097816 */ /* 0x000fe200000000ff */
[----:B------:R-:W-:Y:S01]  /*07a0*/  IMAD R4, R4, 0x7, RZ ;  /* 0x0000000704047824 */ /* 0x000fe200078e02ff */
[----:B------:R-:W-:Y:S01]  /*07b0*/  PRMT R15, R5, 0x9910, RZ ;  /* 0x00009910050f7816 */ /* 0x000fe200000000ff */
[----:B------:R-:W-:Y:S01]  /*07c0*/  IMAD R3, R3, 0x15, RZ ;  /* 0x0000001503037824 */ /* 0x000fe200078e02ff */
[----:B------:R-:W-:-:S02]  /*07d0*/  PRMT R5, R20, 0x9910, RZ ;  /* 0x0000991014057816 */ /* 0x000fc400000000ff */
[----:B------:R-:W-:Y:S01]  /*07e0*/  MOV R7, R13 ;  /* 0x0000000d00077202 */ /* 0x000fe20000000f00 */
[----:B------:R-:W-:Y:S01]  /*07f0*/  IMAD.MOV.U32 R13, RZ, RZ, R9 ;  /* 0x000000ffff0d7224 */ /* 0x000fe200078e0009 */
[----:B------:R-:W-:Y:S01]  /*0800*/  IADD3 R9, PT, PT, RZ, -R4, RZ ;  /* 0x80000004ff097210 */ /* 0x000fe20007ffe0ff */
[----:B------:R-:W-:Y:S01]  /*0810*/  IMAD.MOV R25, RZ, RZ, -R3 ;  /* 0x000000ffff197224 */ /* 0x000fe200078e0a03 */
[----:B------:R-:W-:Y:S01]  /*0820*/  IADD3 R29, PT, PT, R17, 0x7, RZ ;  /* 0x00000007111d7810 */ /* 0x000fe20007ffe0ff */
[----:B------:R-:W-:Y:S01]  /*0830*/  IMAD R4, R7, 0x7, RZ ;  /* 0x0000000707047824 */ /* 0x000fe200078e02ff */
[----:B------:R-:W-:Y:S01]  /*0840*/  PRMT R9, R9, 0x7710, RZ ;  /* 0x0000771009097816 */ /* 0x000fe200000000ff */
[----:B------:R-:W-:Y:S01]  /*0850*/  IMAD R3, R5, 0x15, RZ ;  /* 0x0000001505037824 */ /* 0x000fe200078e02ff */
[----:B------:R-:W-:Y:S01]  /*0860*/  PRMT R25, R25, 0x7710, RZ ;  /* 0x0000771019197816 */ /* 0x000fe200000000ff */
[----:B------:R-:W-:Y:S01]  /*0870*/  IMAD R7, R15, 0x7, RZ ;  /* 0x000000070f077824 */ /* 0x000fe200078e02ff */
[----:B------:R-:W-:Y:S01]  /*0880*/  LOP3.LUT R15, R29, 0xffff, RZ, 0xc0, !PT ;  /* 0x0000ffff1d0f7812 */ /* 0x000fe200078ec0ff */
[----:B------:R-:W-:Y:S01]  /*0890*/  IMAD R5, R13, 0x15, RZ ;  /* 0x000000150d057824 */ /* 0x000fe200078e02ff */
[----:B------:R-:W-:Y:S01]  /*08a0*/  IADD3 R3, PT, PT, RZ, -R3, RZ ;  /* 0x80000003ff037210 */ /* 0x000fe20007ffe0ff */
[----:B------:R-:W-:Y:S01]  /*08b0*/  IMAD.MOV R4, RZ, RZ, -R4 ;  /* 0x000000ffff047224 */ /* 0x000fe200078e0a04 */
[----:B------:R-:W-:Y:S01]  /*08c0*/  IADD3 R7, PT, PT, RZ, -R7, RZ ;  /* 0x80000007ff077210 */ /* 0x000fe20007ffe0ff */
[----:B------:R-:W-:Y:S01]  /*08d0*/  IMAD.MOV R24, RZ, RZ, -R5 ;  /* 0x000000ffff187224 */ /* 0x000fe200078e0a05 */
[----:B------:R-:W-:Y:S01]  /*08e0*/  PRMT R3, R3, 0x7710, RZ ;  /* 0x0000771003037816 */ /* 0x000fe200000000ff */
[----:B------:R-:W-:Y:S01]  /*08f0*/  IMAD.IADD R25, R16, 0x1, R25 ;  /* 0x0000000110197824 */ /* 0x000fe200078e0219 */
[----:B------:R-:W-:Y:S01]  /*0900*/  PRMT R5, R4, 0x7710, RZ ;  /* 0x0000771004057816 */ /* 0x000fe200000000ff */
[----:B------:R-:W-:Y:S01]  /*0910*/  IMAD.IADD R16, R16, 0x1, R9 ;  /* 0x0000000110107824 */ /* 0x000fe200078e0209 */
[----:B------:R-:W-:Y:S01]  /*0920*/  PRMT R24, R24, 0x7710, RZ ;  /* 0x0000771018187816 */ /* 0x000fe200000000ff */
[----:B------:R-:W-:Y:S01]  /*0930*/  VIADD R9, R17, 0x8 ;  /* 0x0000000811097836 */ /* 0x000fe20000000000 */
[----:B------:R-:W-:Y:S01]  /*0940*/  PRMT R4, R7, 0x7710, RZ ;  /* 0x0000771007047816 */ /* 0x000fe200000000ff */
[----:B------:R-:W-:Y:S01]  /*0950*/  VIADD R7, R17, 0x6 ;  /* 0x0000000611077836 */ /* 0x000fe20000000000 */
[----:B------:R-:W-:Y:S01]  /*0960*/  IADD3 R24, PT, PT, R19, R24, RZ ;  /* 0x0000001813187210 */ /* 0x000fe20007ffe0ff */
[----:B------:R-:W-:Y:S01]  /*0970*/  IMAD.IADD R26, R18, 0x1, R3 ;  /* 0x00000001121a7824 */ /* 0x000fe200078e0203 */
[----:B------:R-:W-:Y:S01]  /*0980*/  LOP3.LUT R27, R9, 0xffff, RZ, 0xc0, !PT ;  /* 0x0000ffff091b7812 */ /* 0x000fe200078ec0ff */
[----:B------:R-:W-:Y:S01]  /*0990*/  IMAD.IADD R19, R19, 0x1, R4 ;  /* 0x0000000113137824 */ /* 0x000fe200078e0204 */
[----:B------:R-:W-:Y:S01]  /*09a0*/  LOP3.LUT R13, R7, 0xffff, RZ, 0xc0, !PT ;  /* 0x0000ffff070d7812 */ /* 0x000fe200078ec0ff */
[----:B------:R-:W-:Y:S01]  /*09b0*/  IMAD R4, R22, 0x6187, RZ ;  /* 0x0000618716047824 */ /* 0x000fe200078e02ff */
[----:B------:R-:W0:Y:S01]  /*09c0*/  S2R R3, SR_CTAID.Y ;  /* 0x0000000000037919 */ /* 0x000e220000002600 */
[----:B------:R-:W-:Y:S01]  /*09d0*/  IMAD.IADD R18, R18, 0x1, R5 ;  /* 0x0000000112127824 */ /* 0x000fe200078e0205 */
[----:B------:R-:W-:Y:S01]  /*09e0*/  ISETP.GT.U32.OR P5, PT, R88, 0x239, P6 ;  /* 0x000002395800780c */ /* 0x000fe200037a4470 */
[C---:B------:R-:W-:Y:S01]  /*09f0*/  IMAD R30, R13.reuse, 0xc30d, RZ ;  /* 0x0000c30d0d1e7824 */ /* 0x040fe200078e02ff */
[----:B------:R-:W-:Y:S01]  /*0a00*/  SHF.R.U32.HI R4, RZ, 0x13, R4 ;  /* 0x00000013ff047819 */ /* 0x000fe20000011604 */
[----:B------:R-:W-:Y:S01]  /*0a10*/  IMAD R13, R13, 0x4925, RZ ;  /* 0x000049250d0d7824 */ /* 0x000fe200078e02ff */
[----:B------:R-:W-:Y:S01]  /*0a20*/  PLOP3.LUT P4, PT, P4, P5, PT, 0xf8, 0x8f ;  /* 0x00000000008f781c */ /* 0x000fe2000278bf70 */
[----:B------:R-:W-:Y:S01]  /*0a30*/  IMAD R5, R2, 0x93, RZ ;  /* 0x0000009302057824 */ /* 0x000fe200078e02ff */
[----:B------:R-:W-:Y:S01]  /*0a40*/  PRMT R31, R4, 0x9910, RZ ;  /* 0x00009910041f7816 */ /* 0x000fe200000000ff */
[----:B------:R-:W-:Y:S01]  /*0a50*/  IMAD R15, R15, 0xc30d, RZ ;  /* 0x0000c30d0f0f7824 */ /* 0x000fe200078e02ff */
[----:B------:R-:W-:Y:S01]  /*0a60*/  SHF.R.U32.HI R4, RZ, 0x11, R13 ;  /* 0x00000011ff047819 */ /* 0x000fe2000001160d */
[----:B------:R-:W-:Y:S01]  /*0a70*/  IMAD R42, R14, 0x31, R5 ;  /* 0x000000310e2a7824 */ /* 0x000fe200078e0205 */
[----:B------:R-:W-:Y:S01]  /*0a80*/  SHF.R.U32.HI R30, RZ, 0x14, R30 ;  /* 0x00000014ff1e7819 */ /* 0x000fe2000001161e */
[----:B------:R-:W-:Y:S01]  /*0a90*/  IMAD.MOV.U32 R13, RZ, RZ, R31 ;  /* 0x000000ffff0d7224 */ /* 0x000fe200078e001f */
[----:B------:R-:W-:Y:S01]  /*0aa0*/  PRMT R14, R4, 0x9910, RZ ;  /* 0x00009910040e7816 */ /* 0x000fe200000000ff */
[----:B------:R-:W-:Y:S01]  /*0ab0*/  IMAD R27, R27, 0xc30d, RZ ;  /* 0x0000c30d1b1b7824 */ /* 0x000fe200078e02ff */
[----:B------:R-:W-:Y:S01]  /*0ac0*/  SHF.R.U32.HI R32, RZ, 0x14, R15 ;  /* 0x00000014ff207819 */ /* 0x000fe2000001160f */
[----:B------:R-:W-:Y:S01]  /*0ad0*/  IMAD R4, R13, 0x31, RZ ;  /* 0x000000310d047824 */ /* 0x000fe200078e02ff */
[----:B------:R-:W-:Y:S01]  /*0ae0*/  ISETP.GT.U32.OR P5, PT, R88, 0x238, P6 ;  /* 0x000002385800780c */ /* 0x000fe200037a4470 */
[----:B------:R-:W-:Y:S01]  /*0af0*/  IMAD R36, R6, 0x31, R5 ;  /* 0x0000003106247824 */ /* 0x000fe200078e0205 */
[----:B------:R-:W-:Y:S01]  /*0b00*/  SHF.R.U32.HI R34, RZ, 0x14, R27 ;  /* 0x00000014ff227819 */ /* 0x000fe2000001161b */
[--C-:B------:R-:W-:Y:S01]  /*0b10*/  IMAD R40, R8, 0x31, R5.reuse ;  /* 0x0000003108287824 */ /* 0x100fe200078e0205 */
[----:B------:R-:W-:Y:S01]  /*0b20*/  PRMT R6, R30, 0x9910, RZ ;  /* 0x000099101e067816 */ /* 0x000fe200000000ff */
[--C-:B------:R-:W-:Y:S01]  /*0b30*/  IMAD R38, R32, 0x31, R5.reuse ;  /* 0x0000003120267824 */ /* 0x100fe200078e0205 */
[----:B------:R-:W-:Y:S01]  /*0b40*/  LOP3.LUT R4, R4, 0xffff, RZ, 0xc0, !PT ;  /* 0x0000ffff04047812 */ /* 0x000fe200078ec0ff */
[--C-:B------:R-:W-:Y:S01]  /*0b50*/  IMAD R46, R20, 0x31, R5.reuse ;  /* 0x00000031142e7824 */ /* 0x100fe200078e0205 */
[----:B------:R-:W-:Y:S01]  /*0b60*/  PRMT R15, R32, 0x9910, RZ ;  /* 0x00009910200f7816 */ /* 0x000fe200000000ff */
[--C-:B------:R-:W-:Y:S01]  /*0b70*/  IMAD R44, R30, 0x31, R5.reuse ;  /* 0x000000311e2c7824 */ /* 0x100fe200078e0205 */
[----:B------:R-:W-:Y:S01]  /*0b80*/  IADD3 R8, PT, PT, R5, R4, RZ ;  /* 0x0000000405087210 */ /* 0x000fe20007ffe0ff */
[--C-:B------:R-:W-:Y:S01]  /*0b90*/  IMAD R48, R28, 0x31, R5.reuse ;  /* 0x000000311c307824 */ /* 0x100fe200078e0205 */
[----:B------:R-:W-:Y:S01]  /*0ba0*/  PLOP3.LUT P3, PT, P3, P5, PT, 0xf8, 0x8f ;  /* 0x00000000008f781c */ /* 0x000fe20001f6bf70 */
[C---:B------:R-:W-:Y:S01]  /*0bb0*/  IMAD R32, R34.reuse, 0x31, R5 ;  /* 0x0000003122207824 */ /* 0x040fe200078e0205 */
[----:B------:R-:W-:Y:S01]  /*0bc0*/  PRMT R34, R34, 0x9910, RZ ;  /* 0x0000991022227816 */ /* 0x000fe200000000ff */
[----:B------:R-:W-:Y:S01]  /*0bd0*/  IMAD R5, R6, 0x15, RZ ;  /* 0x0000001506057824 */ /* 0x000fe200078e02ff */
[----:B------:R-:W-:Y:S01]  /*0be0*/  ISETP.GT.U32.OR P5, PT, R88, 0x237, P6 ;  /* 0x000002375800780c */ /* 0x000fe200037a4470 */
[----:B------:R-:W-:Y:S01]  /*0bf0*/  IMAD R4, R13, 0x15, RZ ;  /* 0x000000150d047824 */ /* 0x000fe200078e02ff */
[----:B------:R-:W-:Y:S01]  /*0c00*/  LEA R89, R89, UR8, 0x2 ;  /* 0x0000000859597c11 */ /* 0x000fe2000f8e10ff */
[----:B------:R-:W-:Y:S01]  /*0c10*/  IMAD.MOV.U32 R13, RZ, RZ, R15 ;  /* 0x000000ffff0d7224 */ /* 0x000fe200078e000f */
[----:B------:R-:W-:Y:S01]  /*0c20*/  PLOP3.LUT P2, PT, P2, P5, PT, 0xf8, 0x8f ;  /* 0x00000000008f781c */ /* 0x000fe2000174bf70 */
[----:B------:R-:W-:Y:S01]  /*0c30*/  IMAD R6, R14, 0x7, RZ ;  /* 0x000000070e067824 */ /* 0x000fe200078e02ff */
[C---:B------:R-:W-:Y:S01]  /*0c40*/  ISETP.GT.U32.OR P5, PT, R88.reuse, 0x236, P6 ;  /* 0x000002365800780c */ /* 0x040fe200037a4470 */
[----:B------:R-:W-:Y:S01]  /*0c50*/  IMAD.MOV R14, RZ, RZ, -R5 ;  /* 0x000000ffff0e7224 */ /* 0x000fe200078e0a05 */
[----:B------:R-:W-:Y:S01]  /*0c60*/  ISETP.GT.U32.OR P6, PT, R88, 0x235, P6 ;  /* 0x000002355800780c */ /* 0x000fe200037c4470 */
[----:B------:R-:W-:Y:S01]  /*0c70*/  IMAD.MOV R30, RZ, RZ, -R4 ;  /* 0x000000ffff1e7224 */ /* 0x000fe200078e0a04 */
[----:B------:R-:W-:Y:S01]  /*0c80*/  IADD3 R20, PT, PT, RZ, -R6, RZ ;  /* 0x80000006ff147210 */ /* 0x000fe20007ffe0ff */
[----:B------:R-:W-:Y:S01]  /*0c90*/  IMAD.MOV.U32 R5, RZ, RZ, R34 ;  /* 0x000000ffff057224 */ /* 0x000fe200078e0022 */
[----:B------:R-:W-:Y:S01]  /*0ca0*/  PRMT R6, R14, 0x7710, RZ ;  /* 0x000077100e067816 */ /* 0x000fe200000000ff */
[----:B------:R-:W-:Y:S01]  /*0cb0*/  IMAD R4, R13, 0x15, RZ ;  /* 0x000000150d047824 */ /* 0x000fe200078e02ff */
[----:B------:R-:W-:Y:S01]  /*0cc0*/  PRMT R30, R30, 0x7710, RZ ;  /* 0x000077101e1e7816 */ /* 0x000fe200000000ff */
[----:B------:R-:W-:Y:S01]  /*0cd0*/  IMAD R5, R5, 0x15, RZ ;  /* 0x0000001505057824 */ /* 0x000fe200078e02ff */
[----:B------:R-:W-:Y:S01]  /*0ce0*/  IADD3 R27, PT, PT, R7, R6, RZ ;  /* 0x00000006071b7210 */ /* 0x000fe20007ffe0ff */
[----:B------:R-:W-:Y:S01]  /*0cf0*/  IMAD.MOV R4, RZ, RZ, -R4 ;  /* 0x000000ffff047224 */ /* 0x000fe200078e0a04 */
[----:B------:R-:W-:Y:S01]  /*0d00*/  LOP3.LUT R13, R10, 0xffff, RZ, 0xc0, !PT ;  /* 0x0000ffff0a0d7812 */ /* 0x000fe200078ec0ff */
[----:B------:R-:W-:Y:S01]  /*0d10*/  IMAD.IADD R30, R17, 0x1, R30 ;  /* 0x00000001111e7824 */ /* 0x000fe200078e021e */
[----:B------:R-:W-:Y:S01]  /*0d20*/  IADD3 R28, PT, PT, RZ, -R5, RZ ;  /* 0x80000005ff1c7210 */ /* 0x000fe20007ffe0ff */
[C---:B0-----:R-:W-:Y:S01]  /*0d30*/  IMAD R5, R3.reuse, 0x7, R8 ;  /* 0x0000000703057824 */ /* 0x041fe200078e0208 */
[----:B------:R-:W-:Y:S01]  /*0d40*/  PRMT R4, R4, 0x7710, RZ ;  /* 0x0000771004047816 */ /* 0x000fe200000000ff */
[C---:B------:R-:W-:Y:S01]  /*0d50*/  IMAD R15, R3.reuse, 0x7, R46 ;  /* 0x00000007030f7824 */ /* 0x040fe200078e022e */
[----:B------:R-:W-:Y:S01]  /*0d60*/  PRMT R28, R28, 0x7710, RZ ;  /* 0x000077101c1c7816 */ /* 0x000fe200000000ff */
[----:B------:R-:W-:Y:S01]  /*0d70*/  IMAD R31, R3, 0x7, R38 ;  /* 0x00000007031f7824 */ /* 0x000fe200078e0226 */
[----:B------:R-:W-:Y:S01]  /*0d80*/  LOP3.LUT R8, R26, 0xffff, RZ, 0xc0, !PT ;  /* 0x0000ffff1a087812 */ /* 0x000fe200078ec0ff */
[----:B------:R-:W-:Y:S01]  /*0d90*/  IMAD.IADD R29, R29, 0x1, R4 ;  /* 0x000000011d1d7824 */ /* 0x000fe200078e0204 */
[----:B------:R-:W-:Y:S01]  /*0da0*/  IADD3 R28, PT, PT, R9, R28, RZ ;  /* 0x0000001c091c7210 */ /* 0x000fe20007ffe0ff */
[C---:B------:R-:W-:Y:S01]  /*0db0*/  IMAD R32, R3.reuse, 0x7, R32 ;  /* 0x0000000703207824 */ /* 0x040fe200078e0220 */
[----:B------:R-:W-:Y:S01]  /*0dc0*/  PRMT R34, R30, 0x9910, RZ ;  /* 0x000099101e227816 */ /* 0x000fe200000000ff */
[----:B------:R-:W-:Y:S01]  /*0dd0*/  IMAD R33, R3, 0x7, R44 ;  /* 0x0000000703217824 */ /* 0x000fe200078e022c */
[----:B------:R-:W-:Y:S01]  /*0de0*/  LOP3.LUT R4, R29, 0xffff, RZ, 0xc0, !PT ;  /* 0x0000ffff1d047812 */ /* 0x000fe200078ec0ff */
[----:B------:R-:W-:Y:S01]  /*0df0*/  IMAD R36, R3, 0x7, R36 ;  /* 0x0000000703247824 */ /* 0x000fe200078e0224 */
[----:B------:R-:W-:Y:S01]  /*0e00*/  IADD3 R8, PT, PT, R15, -0x8, R8 ;  /* 0xfffffff80f087810 */ /* 0x000fe20007ffe008 */
[C---:B------:R-:W-:Y:S01]  /*0e10*/  IMAD R40, R3.reuse, 0x7, R40 ;  /* 0x0000000703287824 */ /* 0x040fe200078e0228 */
[----:B------:R-:W-:Y:S01]  /*0e20*/  LOP3.LUT R15, R28, 0xffff, RZ, 0xc0, !PT ;  /* 0x0000ffff1c0f7812 */ /* 0x000fe200078ec0ff */
[----:B------:R-:W-:Y:S01]  /*0e30*/  IMAD R42, R3, 0x7, R42 ;  /* 0x00000007032a7824 */ /* 0x000fe200078e022a */
[----:B------:R-:W-:Y:S01]  /*0e40*/  LOP3.LUT R6, R27, 0xffff, RZ, 0xc0, !PT ;  /* 0x0000ffff1b067812 */ /* 0x000fe200078ec0ff */
[----:B------:R-:W-:Y:S01]  /*0e50*/  IMAD R48, R3, 0x7, R48 ;  /* 0x0000000703307824 */ /* 0x000fe200078e0230 */
[----:B------:R-:W-:Y:S01]  /*0e60*/  IADD3 R4, PT, PT, R31, -0x8, R4 ;  /* 0xfffffff81f047810 */ /* 0x000fe20007ffe004 */
[----:B------:R-:W-:Y:S01]  /*0e70*/  IMAD.MOV.U32 R31, RZ, RZ, R34 ;  /* 0x000000ffff1f7224 */ /* 0x000fe200078e0022 */
[----:B------:R-:W-:-:S02]  /*0e80*/  IADD3 R15, PT, PT, R32, -0x8, R15 ;  /* 0xfffffff8200f7810 */ /* 0x000fc40007ffe00f */
[----:B------:R-:W-:Y:S01]  /*0e90*/  PRMT R32, R10, 0x9910, RZ ;  /* 0x000099100a207816 */ /* 0x000fe200000000ff */
[----:B------:R-:W-:Y:S01]  /*0ea0*/  IMAD R31, R31, 0x25, RZ ;  /* 0x000000251f1f7824 */ /* 0x000fe200078e02ff */
[----:B------:R-:W-:Y:S02]  /*0eb0*/  IADD3 R6, PT, PT, R33, -0x8, R6 ;  /* 0xfffffff821067810 */ /* 0x000fe40007ffe006 */
[----:B------:R-:W-:Y:S01]  /*0ec0*/  PRMT R33, R23, 0x9910, RZ ;  /* 0x0000991017217816 */ /* 0x000fe200000000ff */
[----:B------:R-:W-:Y:S01]  /*0ed0*/  IMAD R32, R32, 0x25, RZ ;  /* 0x0000002520207824 */ /* 0x000fe200078e02ff */
[----:B------:R-:W-:Y:S02]  /*0ee0*/  PRMT R34, R25, 0x9910, RZ ;  /* 0x0000991019227816 */ /* 0x000fe400000000ff */
[----:B------:R-:W-:Y:S01]  /*0ef0*/  IADD3 R13, PT, PT, R36, -0x8, R13 ;  /* 0xfffffff8240d7810 */ /* 0x000fe20007ffe00d */
[----:B------:R-:W-:Y:S01]  /*0f00*/  IMAD R33, R33, 0x25, RZ ;  /* 0x0000002521217824 */ /* 0x000fe200078e02ff */
[----:B------:R-:W-:Y:S01]  /*0f10*/  LOP3.LUT R31, R31, 0xffff, RZ, 0xc0, !PT ;  /* 0x0000ffff1f1f7812 */ /* 0x000fe200078ec0ff */
[----:B------:R-:W-:Y:S01]  /*0f20*/  IMAD R34, R34, 0x25, RZ ;  /* 0x0000002522227824 */ /* 0x000fe200078e02ff */
[----:B------:R-:W-:-:S02]  /*0f30*/  PRMT R36, R26, 0x9910, RZ ;  /* 0x000099101a247816 */ /* 0x000fc400000000ff */
[----:B------:R-:W-:Y:S02]  /*0f40*/  LOP3.LUT R32, R32, 0xffff, RZ, 0xc0, !PT ;  /* 0x0000ffff20207812 */ /* 0x000fe400078ec0ff */
[----:B------:R-:W-:Y:S01]  /*0f50*/  SHF.R.U32.HI R31, RZ, 0x8, R31 ;  /* 0x00000008ff1f7819 */ /* 0x000fe2000001161f */
[----:B------:R-:W-:Y:S01]  /*0f60*/  IMAD R36, R36, 0x25, RZ ;  /* 0x0000002524247824 */ /* 0x000fe200078e02ff */
[----:B------:R-:W-:Y:S02]  /*0f70*/  LOP3.LUT R33, R33, 0xffff, RZ, 0xc0, !PT ;  /* 0x0000ffff21217812 */ /* 0x000fe400078ec0ff */
[----:B------:R-:W-:Y:S01]  /*0f80*/  SHF.R.U32.HI R32, RZ, 0x8, R32 ;  /* 0x00000008ff207819 */ /* 0x000fe20000011620 */
[----:B------:R-:W-:Y:S01]  /*0f90*/  IMAD.MOV R37, RZ, RZ, -R31 ;  /* 0x000000ffff257224 */ /* 0x000fe200078e0a1f */
[----:B------:R-:W-:Y:S02]  /*0fa0*/  LOP3.LUT R35, R34, 0xffff, RZ, 0xc0, !PT ;  /* 0x0000ffff22237812 */ /* 0x000fe400078ec0ff */
[----:B------:R-:W-:-:S02]  /*0fb0*/  SHF.R.U32.HI R34, RZ, 0x8, R33 ;  /* 0x00000008ff227819 */ /* 0x000fc40000011621 */
[----:B------:R-:W-:Y:S02]  /*0fc0*/  IADD3 R38, PT, PT, RZ, -R32, RZ ;  /* 0x80000020ff267210 */ /* 0x000fe40007ffe0ff */
[----:B------:R-:W-:Y:S01]  /*0fd0*/  LOP3.LUT R36, R36, 0xffff, RZ, 0xc0, !PT ;  /* 0x0000ffff24247812 */ /* 0x000fe200078ec0ff */
[----:B------:R-:W-:Y:S01]  /*0fe0*/  IMAD.MOV R39, RZ, RZ, -R34 ;  /* 0x000000ffff277224 */ /* 0x000fe200078e0a22 */
[----:B------:R-:W-:Y:S02]  /*0ff0*/  PRMT R33, R37, 0x7710, RZ ;  /* 0x0000771025217816 */ /* 0x000fe400000000ff */
[----:B------:R-:W-:Y:S02]  /*1000*/  PRMT R37, R38, 0x7710, RZ ;  /* 0x0000771026257816 */ /* 0x000fe400000000ff */
[----:B------:R-:W-:Y:S02]  /*1010*/  SHF.R.U32.HI R36, RZ, 0x8, R36 ;  /* 0x00000008ff247819 */ /* 0x000fe40000011624 */
[----:B------:R-:W-:-:S02]  /*1020*/  LOP3.LUT R14, R30, 0xffff, RZ, 0xc0, !PT ;  /* 0x0000ffff1e0e7812 */ /* 0x000fc400078ec0ff */
[----:B------:R-:W-:Y:S01]  /*1030*/  IADD3 R30, PT, PT, R30, R33, RZ ;  /* 0x000000211e1e7210 */ /* 0x000fe20007ffe0ff */
[----:B------:R-:W-:Y:S01]  /*1040*/  IMAD.IADD R33, R10, 0x1, R37 ;  /* 0x000000010a217824 */ /* 0x000fe200078e0225 */
[----:B------:R-:W-:Y:S01]  /*1050*/  PRMT R38, R39, 0x7710, RZ ;  /* 0x0000771027267816 */ /* 0x000fe200000000ff */
[----:B------:R-:W-:Y:S01]  /*1060*/  IMAD.MOV R39, RZ, RZ, -R36 ;  /* 0x000000ffff277224 */ /* 0x000fe200078e0a24 */
[C---:B------:R-:W-:Y:S02]  /*1070*/  LOP3.LUT R9, R23.reuse, 0xffff, RZ, 0xc0, !PT ;  /* 0x0000ffff17097812 */ /* 0x040fe400078ec0ff */
[----:B------:R-:W-:Y:S01]  /*1080*/  SHF.R.U32.HI R35, RZ, 0x8, R35 ;  /* 0x00000008ff237819 */ /* 0x000fe20000011623 */
[----:B------:R-:W-:Y:S01]  /*1090*/  IMAD.IADD R23, R23, 0x1, R38 ;  /* 0x0000000117177824 */ /* 0x000fe200078e0226 */
[----:B------:R-:W-:Y:S02]  /*10a0*/  PRMT R10, R24, 0x9910, RZ ;  /* 0x00009910180a7816 */ /* 0x000fe400000000ff */
[----:B------:R-:W-:-:S02]  /*10b0*/  PRMT R37, R27, 0x9910, RZ ;  /* 0x000099101b257816 */ /* 0x000fc400000000ff */
[----:B------:R-:W-:Y:S01]  /*10c0*/  IADD3 R9, PT, PT, R40, -0x8, R9 ;  /* 0xfffffff828097810 */ /* 0x000fe20007ffe009 */
[----:B------:R-:W-:Y:S01]  /*10d0*/  IMAD.MOV R40, RZ, RZ, -R35 ;  /* 0x000000ffff287224 */ /* 0x000fe200078e0a23 */
[----:B------:R-:W-:Y:S01]  /*10e0*/  PRMT R39, R39, 0x7710, RZ ;  /* 0x0000771027277816 */ /* 0x000fe200000000ff */
[----:B------:R-:W-:Y:S01]  /*10f0*/  IMAD R10, R10, 0x25, RZ ;  /* 0x000000250a0a7824 */ /* 0x000fe200078e02ff */
[----:B------:R-:W-:Y:S01]  /*1100*/  IADD3 R14, PT, PT, R5, -0x8, R14 ;  /* 0xfffffff8050e7810 */ /* 0x000fe20007ffe00e */
[----:B------:R-:W-:Y:S01]  /*1110*/  IMAD R37, R37, 0x25, RZ ;  /* 0x0000002525257824 */ /* 0x000fe200078e02ff */
[----:B------:R-:W-:Y:S01]  /*1120*/  PRMT R40, R40, 0x7710, RZ ;  /* 0x0000771028287816 */ /* 0x000fe200000000ff */
[----:B------:R-:W-:Y:S01]  /*1130*/  IMAD.IADD R26, R26, 0x1, R39 ;  /* 0x000000011a1a7824 */ /* 0x000fe200078e0227 */
[----:B------:R-:W-:Y:S02]  /*1140*/  LOP3.LUT R39, R10, 0xffff, RZ, 0xc0, !PT ;  /* 0x0000ffff0a277812 */ /* 0x000fe400078ec0ff */
[----:B------:R-:W0:Y:S01]  /*1150*/  S2R R10, SR_CTAID.Z ;  /* 0x00000000000a7919 */ /* 0x000e220000002700 */
[----:B------:R-:W-:-:S02]  /*1160*/  PRMT R38, R29, 0x9910, RZ ;  /* 0x000099101d267816 */ /* 0x000fc400000000ff */
[----:B------:R-:W-:Y:S02]  /*1170*/  LOP3.LUT R5, R25, 0xffff, RZ, 0xc0, !PT ;  /* 0x0000ffff19057812 */ /* 0x000fe400078ec0ff */
[----:B------:R-:W-:Y:S01]  /*1180*/  LOP3.LUT R41, R37, 0xffff, RZ, 0xc0, !PT ;  /* 0x0000ffff25297812 */ /* 0x000fe200078ec0ff */
[----:B------:R-:W-:Y:S01]  /*1190*/  IMAD R38, R38, 0x25, RZ ;  /* 0x0000002526267824 */ /* 0x000fe200078e02ff */
[----:B------:R-:W-:Y:S02]  /*11a0*/  IADD3 R25, PT, PT, R25, R40, RZ ;  /* 0x0000002819197210 */ /* 0x000fe40007ffe0ff */
[----:B------:R-:W-:Y:S02]  /*11b0*/  SHF.R.U32.HI R37, RZ, 0x8, R39 ;  /* 0x00000008ff257819 */ /* 0x000fe40000011627 */
[----:B------:R-:W-:Y:S02]  /*11c0*/  PRMT R40, R28, 0x9910, RZ ;  /* 0x000099101c287816 */ /* 0x000fe400000000ff */
[----:B------:R-:W-:-:S02]  /*11d0*/  IADD3 R43, PT, PT, RZ, -R37, RZ ;  /* 0x80000025ff2b7210 */ /* 0x000fc40007ffe0ff */
[----:B------:R-:W-:Y:S01]  /*11e0*/  LOP3.LUT R23, R23, 0xfe, RZ, 0xc0, !PT ;  /* 0x000000fe17177812 */ /* 0x000fe200078ec0ff */
[----:B------:R-:W-:Y:S01]  /*11f0*/  IMAD R40, R40, 0x25, RZ ;  /* 0x0000002528287824 */ /* 0x000fe200078e02ff */
[----:B------:R-:W-:Y:S02]  /*1200*/  PRMT R20, R20, 0x7710, RZ ;  /* 0x0000771014147816 */ /* 0x000fe400000000ff */
[----:B------:R-:W-:Y:S02]  /*1210*/  LOP3.LUT R38, R38, 0xffff, RZ, 0xc0, !PT ;  /* 0x0000ffff26267812 */ /* 0x000fe400078ec0ff */
[----:B------:R-:W-:Y:S01]  /*1220*/  PRMT R43, R43, 0x7710, RZ ;  /* 0x000077102b2b7816 */ /* 0x000fe200000000ff */
[----:B------:R-:W-:Y:S01]  /*1230*/  IMAD.IADD R20, R7, 0x1, R20 ;  /* 0x0000000107147824 */ /* 0x000fe200078e0214 */
[----:B------:R-:W-:Y:S02]  /*1240*/  SHF.R.U32.HI R39, RZ, 0x8, R41 ;  /* 0x00000008ff277819 */ /* 0x000fe40000011629 */
[----:B------:R-:W-:-:S02]  /*1250*/  LEA.HI R34, R23, R34, RZ, 0x1f ;  /* 0x0000002217227211 */ /* 0x000fc400078ff8ff */
[----:B------:R-:W-:Y:S02]  /*1260*/  LOP3.LUT R41, R40, 0xffff, RZ, 0xc0, !PT ;  /* 0x0000ffff28297812 */ /* 0x000fe400078ec0ff */
[----:B------:R-:W-:Y:S02]  /*1270*/  LOP3.LUT R23, R26, 0xfe, RZ, 0xc0, !PT ;  /* 0x000000fe1a177812 */ /* 0x000fe400078ec0ff */
[----:B------:R-:W-:Y:S01]  /*1280*/  SHF.R.U32.HI R40, RZ, 0x8, R38 ;  /* 0x00000008ff287819 */ /* 0x000fe20000011626 */
[C---:B------:R-:W-:Y:S01]  /*1290*/  IMAD.IADD R38, R24.reuse, 0x1, R43 ;  /* 0x0000000118267824 */ /* 0x040fe200078e022b */
[----:B------:R-:W-:Y:S02]  /*12a0*/  LOP3.LUT R7, R24, 0xffff, RZ, 0xc0, !PT ;  /* 0x0000ffff18077812 */ /* 0x000fe400078ec0ff */
[----:B------:R-:W-:Y:S01]  /*12b0*/  LOP3.LUT R24, R25, 0xfe, RZ, 0xc0, !PT ;  /* 0x000000fe19187812 */ /* 0x000fe200078ec0ff */
[----:B------:R-:W-:Y:S01]  /*12c0*/  IMAD R25, R22, 0x4925, RZ ;  /* 0x0000492516197824 */ /* 0x000fe200078e02ff */
[----:B------:R-:W-:Y:S01]  /*12d0*/  LEA.HI R36, R23, R36, RZ, 0x1f ;  /* 0x0000002417247211 */ /* 0x000fe200078ff8ff */
[----:B------:R-:W-:Y:S01]  /*12e0*/  IMAD.MOV R44, RZ, RZ, -R40 ;  /* 0x000000ffff2c7224 */ /* 0x000fe200078e0a28 */
[----:B------:R-:W1:Y:S01]  /*12f0*/  LDC.64 R22, c[0x0][0x388] ;  /* 0x0000e200ff167b82 */ /* 0x000e620000000a00 */
[----:B------:R-:W-:-:S02]  /*1300*/  LEA.HI R35, R24, R35, RZ, 0x1f ;  /* 0x0000002318237211 */ /* 0x000fc400078ff8ff */
[----:B------:R-:W-:Y:S01]  /*1310*/  SHF.R.U32.HI R24, RZ, 0x11, R25 ;  /* 0x00000011ff187819 */ /* 0x000fe20000011619 */
[----:B0-----:R-:W-:Y:S01]  /*1320*/  IMAD R25, R10, 0x8, R2 ;  /* 0x000000080a197824 */ /* 0x001fe200078e0202 */
[----:B------:R-:W-:Y:S02]  /*1330*/  LOP3.LUT R30, R30, 0xfe, RZ, 0xc0, !PT ;  /* 0x000000fe1e1e7812 */ /* 0x000fe400078ec0ff */
[----:B------:R-:W-:Y:S01]  /*1340*/  PRMT R21, R24, 0x9910, RZ ;  /* 0x0000991018157816 */ /* 0x000fe200000000ff */
[----:B------:R-:W-:Y:S01]  /*1350*/  IMAD R25, R25, 0x360, RZ ;  /* 0x0000036019197824 */ /* 0x000fe200078e02ff */
[----:B------:R-:W-:Y:S02]  /*1360*/  LEA.HI R30, R30, R31, RZ, 0x1f ;  /* 0x0000001f1e1e7211 */ /* 0x000fe400078ff8ff */
[----:B------:R-:W-:Y:S01]  /*1370*/  IADD3 R5, PT, PT, R42, -0x8, R5 ;  /* 0xfffffff82a057810 */ /* 0x000fe20007ffe005 */
[----:B------:R-:W-:Y:S01]  /*1380*/  IMAD R21, R21, 0x7, RZ ;  /* 0x0000000715157824 */ /* 0x000fe200078e02ff */
[----:B------:R-:W-:Y:S01]  /*1390*/  LOP3.LUT R33, R33, 0xfe, RZ, 0xc0, !PT ;  /* 0x000000fe21217812 */ /* 0x000fe200078ec0ff */
[----:B------:R-:W-:Y:S01]  /*13a0*/  IMAD R25, R0, 0x21, R25 ;  /* 0x0000002100197824 */ /* 0x000fe200078e0219 */
[----:B------:R-:W-:Y:S01]  /*13b0*/  LOP3.LUT R30, R30, 0xfc, RZ, 0xc0, !PT ;  /* 0x000000fc1e1e7812 */ /* 0x000fe200078ec0ff */
[----:B------:R-:W-:Y:S01]  /*13c0*/  IMAD.MOV R42, RZ, RZ, -R39 ;  /* 0x000000ffff2a7224 */ /* 0x000fe200078e0a27 */
[----:B------:R-:W-:-:S02]  /*13d0*/  IADD3 R21, PT, PT, RZ, -R21, RZ ;  /* 0x80000015ff157210 */ /* 0x000fc40007ffe0ff */
[----:B------:R-:W-:Y:S02]  /*13e0*/  LEA.HI R33, R33, R32, RZ, 0x1f ;  /* 0x0000002021217211 */ /* 0x000fe400078ff8ff */
[----:B------:R-:W-:Y:S02]  /*13f0*/  PRMT R26, R21, 0x7710, RZ ;  /* 0x00007710151a7816 */ /* 0x000fe400000000ff */
[----:B------:R-:W-:Y:S01]  /*1400*/  PRMT R42, R42, 0x7710, RZ ;  /* 0x000077102a2a7816 */ /* 0x000fe200000000ff */
[----:B-1----:R-:W-:Y:S01]  /*1410*/  IMAD.WIDE.U32 R22, R25, 0x4, R22 ;  /* 0x0000000419167825 */ /* 0x002fe200078e0016 */
[----:B------:R-:W-:Y:S02]  /*1420*/  SHF.R.U32.HI R30, RZ, 0x2, R30 ;  /* 0x00000002ff1e7819 */ /* 0x000fe4000001161e */
[----:B------:R-:W-:Y:S01]  /*1430*/  PLOP3.LUT P1, PT, P1, P5, PT, 0xf8, 0x8f ;  /* 0x00000000008f781c */ /* 0x000fe20000f2bf70 */
[----:B------:R-:W-:Y:S01]  /*1440*/  IMAD.IADD R21, R17, 0x1, R26 ;  /* 0x0000000111157824 */ /* 0x000fe200078e021a */
[----:B------:R-:W-:Y:S01]  /*1450*/  IADD3 R117, P5, PT, R22, 0x40, RZ ;  /* 0x0000004016757810 */ /* 0x000fe20007fbe0ff */
[----:B------:R-:W-:Y:S01]  /*1460*/  IMAD.IADD R27, R27, 0x1, R42 ;  /* 0x000000011b1b7824 */ /* 0x000fe200078e022a */
[----:B------:R-:W-:-:S02]  /*1470*/  PLOP3.LUT P0, PT, P0, P6, PT, 0xf8, 0x8f ;  /* 0x00000000008f781c */ /* 0x000fc4000070df70 */
[----:B------:R-:W-:Y:S01]  /*1480*/  LOP3.LUT R33, R33, 0xfc, RZ, 0xc0, !PT ;  /* 0x000000fc21217812 */ /* 0x000fe200078ec0ff */
[----:B------:R-:W-:Y:S01]  /*1490*/  IMAD.X R116, RZ, RZ, R23, P5 ;  /* 0x000000ffff747224 */ /* 0x000fe200028e0617 */
[----:B------:R-:W-:Y:S02]  /*14a0*/  PRMT R25, R21, 0x9910, RZ ;  /* 0x0000991015197816 */ /* 0x000fe400000000ff */
[----:B------:R-:W-:Y:S02]  /*14b0*/  LOP3.LUT P6, RZ, R3, R30, RZ, 0xfc, !PT ;  /* 0x0000001e03ff7212 */ /* 0x000fe400078cfcff */
[----:B------:R-:W-:Y:S02]  /*14c0*/  LOP3.LUT R38, R38, 0xfe, RZ, 0xc0, !PT ;  /* 0x000000fe26267812 */ /* 0x000fe400078ec0ff */
[----:B------:R-:W-:Y:S02]  /*14d0*/  SHF.R.U32.HI R22, RZ, 0x2, R33 ;  /* 0x00000002ff167819 */ /* 0x000fe40000011621 */
[----:B------:R-:W-:-:S02]  /*14e0*/  IADD3 R30, PT, PT, R30, R3, RZ ;  /* 0x000000031e1e7210 */ /* 0x000fc40007ffe0ff */
[----:B------:R-:W-:Y:S01]  /*14f0*/  ISETP.EQ.OR P5, PT, R25, RZ, !P6 ;  /* 0x000000ff1900720c */ /* 0x000fe200077a2670 */
[----:B------:R-:W-:Y:S01]  /*1500*/  IMAD.IADD R26, R22, 0x1, R3 ;  /* 0x00000001161a7824 */ /* 0x000fe200078e0203 */
[----:B------:R-:W-:Y:S02]  /*1510*/  LEA.HI R38, R38, R37, RZ, 0x1f ;  /* 0x0000002526267211 */ /* 0x000fe400078ff8ff */
[----:B------:R-:W-:Y:S02]  /*1520*/  LOP3.LUT R24, R27, 0xfe, RZ, 0xc0, !PT ;  /* 0x000000fe1b187812 */ /* 0x000fe400078ec0ff */
[----:B------:R-:W-:Y:S02]  /*1530*/  LOP3.LUT R34, R34, 0xfc, RZ, 0xc0, !PT ;  /* 0x000000fc22227812 */ /* 0x000fe400078ec0ff */
[----:B------:R-:W-:Y:S02]  /*1540*/  P2R R37, PR, RZ, 0x1 ;  /* 0x00000001ff257803 */ /* 0x000fe40000000000 */
[----:B------:R-:W-:-:S02]  /*1550*/  ISETP.GT.U32.OR P0, PT, R30, 0x7, P5 ;  /* 0x000000071e00780c */ /* 0x000fc40002f04470 */
[----:B------:R-:W-:Y:S02]  /*1560*/  PRMT R23, R11, 0x9910, RZ ;  /* 0x000099100b177816 */ /* 0x000fe400000000ff */
[----:B------:R-:W-:Y:S02]  /*1570*/  LOP3.LUT P5, RZ, R3, R22, RZ, 0xfc, !PT ;  /* 0x0000001603ff7212 */ /* 0x000fe400078afcff */
[----:B------:R-:W-:Y:S02]  /*1580*/  LEA.HI R24, R24, R39, RZ, 0x1f ;  /* 0x0000002718187211 */ /* 0x000fe400078ff8ff */
[----:B------:R-:W-:Y:S02]  /*1590*/  SHF.R.U32.HI R34, RZ, 0x2, R34 ;  /* 0x00000002ff227819 */ /* 0x000fe40000011622 */
[----:B------:R-:W-:Y:S02]  /*15a0*/  P2R R39, PR, RZ, 0x2 ;  /* 0x00000002ff277803 */ /* 0x000fe40000000000 */
[----:B------:R-:W-:Y:S01]  /*15b0*/  P2R R31, PR, RZ, 0x10 ;  /* 0x00000010ff1f7803 */ /* 0x000fe20000000000 */
[----:B------:R-:W-:Y:S01]  /*15c0*/  IMAD.IADD R27, R34, 0x1, R3 ;  /* 0x00000001221b7824 */ /* 0x000fe200078e0203 */
[----:B------:R-:W-:-:S02]  /*15d0*/  ISETP.LT.U32.AND P1, PT, R30, 0x8, P6 ;  /* 0x000000081e00780c */ /* 0x000fc40003721070 */
[----:B------:R-:W-:Y:S02]  /*15e0*/  ISETP.EQ.OR P6, PT, R23, RZ, !P5 ;  /* 0x000000ff1700720c */ /* 0x000fe40006fc2670 */
[----:B------:R-:W-:Y:S02]  /*15f0*/  ISETP.LT.U32.AND P4, PT, R26, 0x8, P5 ;  /* 0x000000081a00780c */ /* 0x000fe40002f81070 */
[----:B------:R-:W-:Y:S02]  /*1600*/  PRMT R22, R12, 0x9910, RZ ;  /* 0x000099100c167816 */ /* 0x000fe400000000ff */
[----:B------:R-:W-:Y:S02]  /*1610*/  LOP3.LUT P5, RZ, R3, R34, RZ, 0xfc, !PT ;  /* 0x0000002203ff7212 */ /* 0x000fe400078afcff */
[----:B------:R-:W-:Y:S02]  /*1620*/  LOP3.LUT R35, R35, 0xfc, RZ, 0xc0, !PT ;  /* 0x000000fc23237812 */ /* 0x000fe400078ec0ff */
[----:B------:R-:W-:-:S02]  /*1630*/  P2R R114, PR, RZ, 0x1 ;  /* 0x00000001ff727803 */ /* 0x000fc40000000000 */
[----:B------:R-:W-:Y:S02]  /*1640*/  ISETP.GT.U32.OR P0, PT, R26, 0x7, P6 ;  /* 0x000000071a00780c */ /* 0x000fe40003704470 */
[----:B------:R-:W-:Y:S02]  /*1650*/  ISETP.EQ.OR P6, PT, R22, RZ, !P5 ;  /* 0x000000ff1600720c */ /* 0x000fe40006fc2670 */
[----:B------:R-:W-:Y:S02]  /*1660*/  SHF.R.U32.HI R22, RZ, 0x2, R35 ;  /* 0x00000002ff167819 */ /* 0x000fe40000011623 */
[----:B------:R-:W-:Y:S02]  /*1670*/  P2R R105, PR, RZ, 0x2 ;  /* 0x00000002ff697803 */ /* 0x000fe40000000000 */
[----:B------:R-:W-:Y:S02]  /*1680*/  ISETP.LT.U32.AND P1, PT, R27, 0x8, P5 ;  /* 0x000000081b00780c */ /* 0x000fe40002f21070 */
[----:B------:R-:W-:-:S02]  /*1690*/  LOP3.LUT R36, R36, 0xfc, RZ, 0xc0, !PT ;  /* 0x000000fc24247812 */ /* 0x000fc400078ec0ff */
[----:B------:R-:W-:Y:S02]  /*16a0*/  PRMT R26, R16, 0x9910, RZ ;  /* 0x00009910101a7816 */ /* 0x000fe400000000ff */
[----:B------:R-:W-:Y:S02]  /*16b0*/  LOP3.LUT P5, RZ, R3, R22, RZ, 0xfc, !PT ;  /* 0x0000001603ff7212 */ /* 0x000fe400078afcff */
[----:B------:R-:W-:Y:S02]  /*16c0*/  P2R R113, PR, RZ, 0x1 ;  /* 0x00000001ff717803 */ /* 0x000fe40000000000 */
[----:B------:R-:W-:Y:S02]  /*16d0*/  ISETP.GT.U32.OR P0, PT, R27, 0x7, P6 ;  /* 0x000000071b00780c */ /* 0x000fe40003704470 */
[----:B------:R-:W-:Y:S02]  /*16e0*/  PRMT R27, R18, 0x9910, RZ ;  /* 0x00009910121b7816 */ /* 0x000fe400000000ff */
[----:B------:R-:W-:-:S02]  /*16f0*/  SHF.R.U32.HI R36, RZ, 0x2, R36 ;  /* 0x00000002ff247819 */ /* 0x000fc40000011624 */
[----:B------:R-:W-:Y:S01]  /*1700*/  IADD3 R30, PT, PT, R22, R3, RZ ;  /* 0x00000003161e7210 */ /* 0x000fe20007ffe0ff */
[----:B------:R-:W-:Y:S01]  /*1710*/  IMAD.MOV.U32 R22, RZ, RZ, R27 ;  /* 0x000000ffff167224 */ /* 0x000fe200078e001b */
[----:B------:R-:W-:Y:S01]  /*1720*/  ISETP.EQ.OR P6, PT, R26, RZ, !P5 ;  /* 0x000000ff1a00720c */ /* 0x000fe20006fc2670 */
[----:B------:R-:W-:Y:S01]  /*1730*/  IMAD.IADD R26, R36, 0x1, R3 ;  /* 0x00000001241a7824 */ /* 0x000fe200078e0203 */
[----:B------:R-:W-:Y:S02]  /*1740*/  PRMT R44, R44, 0x7710, RZ ;  /* 0x000077102c2c7816 */ /* 0x000fe400000000ff */
[----:B------:R-:W-:Y:S02]  /*1750*/  LOP3.LUT R38, R38, 0xfc, RZ, 0xc0, !PT ;  /* 0x000000fc26267812 */ /* 0x000fe400078ec0ff */
[----:B------:R-:W-:Y:S02]  /*1760*/  P2R R104, PR, RZ, 0x10 ;  /* 0x00000010ff687803 */ /* 0x000fe40000000000 */
[----:B------:R-:W-:-:S02]  /*1770*/  P2R R33, PR, RZ, 0x10 ;  /* 0x00000010ff217803 */ /* 0x000fc40000000000 */
[----:B------:R-:W-:Y:S02]  /*1780*/  P2R R112, PR, RZ, 0x1 ;  /* 0x00000001ff707803 */ /* 0x000fe40000000000 */
[----:B------:R-:W-:Y:S02]  /*1790*/  SHF.R.U32.HI R41, RZ, 0x8, R41 ;  /* 0x00000008ff297819 */ /* 0x000fe40000011629 */
[C---:B------:R-:W-:Y:S02]  /*17a0*/  ISETP.LT.U32.AND P4, PT, R30.reuse, 0x8, P5 ;  /* 0x000000081e00780c */ /* 0x040fe40002f81070 */
[----:B------:R-:W-:Y:S02]  /*17b0*/  ISETP.GT.U32.OR P0, PT, R30, 0x7, P6 ;  /* 0x000000071e00780c */ /* 0x000fe40003704470 */
[----:B------:R-:W-:Y:S02]  /*17c0*/  IADD3 R29, PT, PT, R29, R44, RZ ;  /* 0x0000002c1d1d7210 */ /* 0x000fe40007ffe0ff */
[----:B------:R-:W-:-:S02]  /*17d0*/  LOP3.LUT P5, RZ, R3, R36, RZ, 0xfc, !PT ;  /* 0x0000002403ff7212 */ /* 0x000fc400078afcff */
[----:B------:R-:W-:Y:S02]  /*17e0*/  SHF.R.U32.HI R38, RZ, 0x2, R38 ;  /* 0x00000002ff267819 */ /* 0x000fe40000011626 */
[----:B------:R-:W-:Y:S02]  /*17f0*/  IADD3 R45, PT, PT, RZ, -R41, RZ ;  /* 0x80000029ff2d7210 */ /* 0x000fe40007ffe0ff */
[----:B------:R-:W-:Y:S02]  /*1800*/  P2R R111, PR, RZ, 0x1 ;  /* 0x00000001ff6f7803 */ /* 0x000fe40000000000 */
[----:B------:R-:W-:Y:S02]  /*1810*/  LOP3.LUT R29, R29, 0xfe, RZ, 0xc0, !PT ;  /* 0x000000fe1d1d7812 */ /* 0x000fe400078ec0ff */
[----:B------:R-:W-:Y:S02]  /*1820*/  ISETP.EQ.OR P6, PT, R22, RZ, !P5 ;  /* 0x000000ff1600720c */ /* 0x000fe40006fc2670 */
[----:B------:R-:W-:-:S02]  /*1830*/  ISETP.LT.U32.AND P0, PT, R26, 0x8, P5 ;  /* 0x000000081a00780c */ /* 0x000fc40002f01070 */
[----:B------:R-:W-:Y:S02]  /*1840*/  PRMT R22, R19, 0x9910, RZ ;  /* 0x0000991013167816 */ /* 0x000fe400000000ff */
[----:B------:R-:W-:Y:S02]  /*1850*/  LOP3.LUT P5, RZ, R3, R38, RZ, 0xfc, !PT ;  /* 0x0000002603ff7212 */ /* 0x000fe400078afcff */
[----:B------:R-:W-:Y:S02]  /*1860*/  LOP3.LUT R24, R24, 0xfc, RZ, 0xc0, !PT ;  /* 0x000000fc18187812 */ /* 0x000fe400078ec0ff */
[----:B------:R-:W-:Y:S02]  /*1870*/  PRMT R43, R45, 0x7710, RZ ;  /* 0x000077102d2b7816 */ /* 0x000fe400000000ff */
[----:B------:R-:W-:Y:S02]  /*1880*/  P2R R103, PR, RZ, 0x2 ;  /* 0x00000002ff677803 */ /* 0x000fe40000000000 */
[----:B------:R-:W-:Y:S01]  /*1890*/  LEA.HI R29, R29, R40, RZ, 0x1f ;  /* 0x000000281d1d7211 */ /* 0x000fe200078ff8ff */
[----:B------:R-:W-:Y:S01]  /*18a0*/  IMAD.IADD R28, R28, 0x1, R43 ;  /* 0x000000011c1c7824 */ /* 0x000fe200078e022b */
[----:B------:R-:W-:-:S02]  /*18b0*/  ISETP.GT.U32.OR P1, PT, R26, 0x7, P6 ;  /* 0x000000071a00780c */ /* 0x000fc40003724470 */
[----:B------:R-:W-:Y:S02]  /*18c0*/  IADD3 R26, PT, PT, R38, R3, RZ ;  /* 0x00000003261a7210 */ /* 0x000fe40007ffe0ff */
[----:B------:R-:W-:Y:S02]  /*18d0*/  ISETP.EQ.OR P6, PT, R22, RZ, !P5 ;  /* 0x000000ff1600720c */ /* 0x000fe40006fc2670 */
[----:B------:R-:W-:Y:S02]  /*18e0*/  SHF.R.U32.HI R24, RZ, 0x2, R24 ;  /* 0x00000002ff187819 */ /* 0x000fe40000011618 */
[----:B------:R-:W-:Y:S02]  /*18f0*/  P2R R40, PR, RZ, 0x4 ;  /* 0x00000004ff287803 */ /* 0x000fe40000000000 */
[----:B------:R-:W-:Y:S01]  /*1900*/  P2R R110, PR, RZ, 0x2 ;  /* 0x00000002ff6e7803 */ /* 0x000fe20000000000 */
[----:B------:R-:W-:Y:S01]  /*1910*/  IMAD.IADD R27, R24, 0x1, R3 ;  /* 0x00000001181b7824 */ /* 0x000fe200078e0203 */
[----:B------:R-:W-:-:S02]  /*1920*/  LOP3.LUT R29, R29, 0xfc, RZ, 0xc0, !PT ;  /* 0x000000fc1d1d7812 */ /* 0x000fc400078ec0ff */
[C---:B------:R-:W-:Y:S02]  /*1930*/  ISETP.LT.U32.AND P1, PT, R26.reuse, 0x8, P5 ;  /* 0x000000081a00780c */ /* 0x040fe40002f21070 */
[----:B------:R-:W-:Y:S02]  /*1940*/  ISETP.GT.U32.OR P2, PT, R26, 0x7, P6 ;  /* 0x000000071a00780c */ /* 0x000fe40003744470 */
[----:B------:R-:W-:Y:S02]  /*1950*/  PRMT R26, R20, 0x9910, RZ ;  /* 0x00009910141a7816 */ /* 0x000fe400000000ff */
[----:B------:R-:W-:Y:S02]  /*1960*/  LOP3.LUT P5, RZ, R3, R24, RZ, 0xfc, !PT ;  /* 0x0000001803ff7212 */ /* 0x000fe400078afcff */
[----:B------:R-:W-:Y:S02]  /*1970*/  SHF.R.U32.HI R22, RZ, 0x2, R29 ;  /* 0x00000002ff167819 */ /* 0x000fe4000001161d */
[----:B------:R-:W-:-:S02]  /*1980*/  LOP3.LUT R28, R28, 0xfe, RZ, 0xc0, !PT ;  /* 0x000000fe1c1c7812 */ /* 0x000fc400078ec0ff */
[----:B------:R-:W-:Y:S01]  /*1990*/  P2R R109, PR, RZ, 0x4 ;  /* 0x00000004ff6d7803 */ /* 0x000fe20000000000 */
[----:B------:R-:W-:Y:S01]  /*19a0*/  IMAD.IADD R24, R22, 0x1, R3 ;  /* 0x0000000116187824 */ /* 0x000fe200078e0203 */
[----:B------:R-:W-:Y:S02]  /*19b0*/  ISETP.EQ.OR P6, PT, R26, RZ, !P5 ;  /* 0x000000ff1a00720c */ /* 0x000fe40006fc2670 */
[----:B------:R-:W-:Y:S02]  /*19c0*/  ISETP.LT.U32.AND P2, PT, R27, 0x8, P5 ;  /* 0x000000081b00780c */ /* 0x000fe40002f41070 */
[----:B------:R-:W-:Y:S02]  /*19d0*/  LOP3.LUT P5, RZ, R3, R22, RZ, 0xfc, !PT ;  /* 0x0000001603ff7212 */ /* 0x000fe400078afcff */
[----:B------:R-:W-:Y:S02]  /*19e0*/  P2R R32, PR, RZ, 0x8 ;  /* 0x00000008ff207803 */ /* 0x000fe40000000000 */
[----:B------:R-:W-:-:S02]  /*19f0*/  LEA.HI R28, R28, R41, RZ, 0x1f ;  /* 0x000000291c1c7211 */ /* 0x000fc400078ff8ff */
[----:B------:R-:W-:Y:S02]  /*1a00*/  ISETP.GT.U32.OR P3, PT, R27, 0x7, P6 ;  /* 0x000000071b00780c */ /* 0x000fe40003764470 */
[----:B------:R-:W-:Y:S02]  /*1a10*/  ISETP.EQ.OR P6, PT, R25, RZ, !P5 ;  /* 0x000000ff1900720c */ /* 0x000fe40006fc2670 */
[----:B------:R-:W-:Y:S02]  /*1a20*/  LOP3.LUT R28, R28, 0xfc, RZ, 0xc0, !PT ;  /* 0x000000fc1c1c7812 */ /* 0x000fe400078ec0ff */
[----:B------:R-:W-:Y:S02]  /*1a30*/  P2R R108, PR, RZ, 0x8 ;  /* 0x00000008ff6c7803 */ /* 0x000fe40000000000 */
[C---:B------:R-:W-:Y:S02]  /*1a40*/  ISETP.LT.U32.AND P3, PT, R24.reuse, 0x8, P5 ;  /* 0x000000081800780c */ /* 0x040fe40002f61070 */
[----:B------:R-:W-:-:S02]  /*1a50*/  ISETP.GT.U32.OR P5, PT, R24, 0x7, P6 ;  /* 0x000000071800780c */ /* 0x000fc400037a4470 */
[----:B------:R-:W-:Y:S02]  /*1a60*/  SHF.R.U32.HI R28, RZ, 0x2, R28 ;  /* 0x00000002ff1c7819 */ /* 0x000fe4000001161c */
[----:B------:R-:W-:Y:S02]  /*1a70*/  P2R R107, PR, RZ, 0x20 ;  /* 0x00000020ff6b7803 */ /* 0x000fe40000000000 */
[----:B------:R-:W-:Y:S02]  /*1a80*/  LOP3.LUT P5, RZ, R3, R28, RZ, 0xfc, !PT ;  /* 0x0000001c03ff7212 */ /* 0x000fe400078afcff */
[----:B------:R-:W-:Y:S02]  /*1a90*/  P2R R102, PR, RZ, 0x10 ;  /* 0x00000010ff667803 */ /* 0x000fe40000000000 */
[----:B------:R-:W-:Y:S02]  /*1aa0*/  P2R R30, PR, RZ, 0x10 ;  /* 0x00000010ff1e7803 */ /* 0x000fe40000000000 */
[----:B------:R-:W-:-:S02]  /*1ab0*/  IADD3 R22, PT, PT, R28, R3, RZ ;  /* 0x000000031c167210 */ /* 0x000fc40007ffe0ff */
[----:B------:R-:W-:Y:S02]  /*1ac0*/  ISETP.EQ.OR P6, PT, R23, RZ, !P5 ;  /* 0x000000ff1700720c */ /* 0x000fe40006fc2670 */
[----:B------:R-:W-:Y:S02]  /*1ad0*/  ISETP.NE.AND P4, PT, R103, RZ, PT ;  /* 0x000000ff6700720c */ /* 0x000fe40003f85270 */
[----:B------:R-:W-:Y:S02]  /*1ae0*/  LOP3.LUT R12, R12, 0xffff, RZ, 0xc0, !PT ;  /* 0x0000ffff0c0c7812 */ /* 0x000fe400078ec0ff */
[----:B------:R-:W-:Y:S02]  /*1af0*/  ISETP.GT.U32.OR P6, PT, R22, 0x7, P6 ;  /* 0x000000071600780c */ /* 0x000fe400037c4470 */
[----:B------:R-:W-:Y:S02]  /*1b00*/  ISETP.LT.U32.AND P4, PT, R12, 0x6, P4 ;  /* 0x000000060c00780c */ /* 0x000fe40002781070 */
[----:B------:R-:W-:-:S02]  /*1b10*/  P2R R106, PR, RZ, 0x40 ;  /* 0x00000040ff6a7803 */ /* 0x000fc40000000000 */
[----:B------:R-:W-:Y:S02]  /*1b20*/  ISETP.NE.AND P6, PT, R105, RZ, PT ;  /* 0x000000ff6900720c */ /* 0x000fe40003fc5270 */
[----:B------:R-:W-:Y:S02]  /*1b30*/  LOP3.LUT R21, R21, 0xffff, RZ, 0xc0, !PT ;  /* 0x0000ffff15157812 */ /* 0x000fe400078ec0ff */
[----:B------:R-:W-:Y:S02]  /*1b40*/  P2R R95, PR, RZ, 0x10 ;  /* 0x00000010ff5f7803 */ /* 0x000fe40000000000 */
[----:B------:R-:W-:Y:S02]  /*1b50*/  LOP3.LUT R16, R16, 0xffff, RZ, 0xc0, !PT ;  /* 0x0000ffff10107812 */ /* 0x000fe400078ec0ff */
[----:B------:R-:W-:Y:S02]  /*1b60*/  ISETP.NE.AND P4, PT, R30, RZ, PT ;  /* 0x000000ff1e00720c */ /* 0x000fe40003f85270 */
[----:B------:R-:W-:-:S02]  /*1b70*/  ISETP.LT.U32.AND P6, PT, R21, 0x6, P6 ;  /* 0x000000061500780c */ /* 0x000fc400037c1070 */
[----:B------:R-:W-:Y:S02]  /*1b80*/  ISETP.LT.U32.AND P4, PT, R16, 0x6, P4 ;  /* 0x000000061000780c */ /* 0x000fe40002781070 */
[----:B------:R-:W-:Y:S02]  /*1b90*/  P2R R97, PR, RZ, 0x40 ;  /* 0x00000040ff617803 */ /* 0x000fe40000000000 */
[----:B------:R-:W-:Y:S02]  /*1ba0*/  P2R R94, PR, RZ, 0x10 ;  /* 0x00000010ff5e7803 */ /* 0x000fe40000000000 */
[----:B------:R-:W-:Y:S02]  /*1bb0*/  ISETP.LT.U32.AND P6, PT, R21, 0x6, P3 ;  /* 0x000000061500780c */ /* 0x000fe40001fc1070 */
[----:B------:R-:W-:Y:S02]  /*1bc0*/  LOP3.LUT R11, R11, 0xffff, RZ, 0xc0, !PT ;  /* 0x0000ffff0b0b7812 */ /* 0x000fe400078ec0ff */
[----:B------:R-:W-:-:S02]  /*1bd0*/  ISETP.NE.AND P4, PT, R33, RZ, PT ;  /* 0x000000ff2100720c */ /* 0x000fc40003f85270 */
[----:B------:R-:W-:Y:S02]  /*1be0*/  P2R R90, PR, RZ, 0x40 ;  /* 0x00000040ff5a7803 */ /* 0x000fe40000000000 */
[----:B------:R-:W-:Y:S02]  /*1bf0*/  LOP3.LUT R18, R18, 0xffff, RZ, 0xc0, !PT ;  /* 0x0000ffff12127812 */ /* 0x000fe400078ec0ff */
[----:B------:R-:W-:Y:S02]  /*1c00*/  LOP3.LUT R19, R19, 0xffff, RZ, 0xc0, !PT ;  /* 0x0000ffff13137812 */ /* 0x000fe400078ec0ff */
[----:B------:R-:W-:Y:S02]  /*1c10*/  LOP3.LUT R20, R20, 0xffff, RZ, 0xc0, !PT ;  /* 0x0000ffff14147812 */ /* 0x000fe400078ec0ff */
[----:B------:R-:W-:Y:S02]  /*1c20*/  ISETP.LT.U32.AND P6, PT, R11, 0x6, P4 ;  /* 0x000000060b00780c */ /* 0x000fe400027c1070 */
[----:B------:R-:W-:-:S02]  /*1c30*/  ISETP.LT.U32.AND P5, PT, R22, 0x8, P5 ;  /* 0x000000081600780c */ /* 0x000fc40002fa1070 */
[----:B------:R-:W-:Y:S02]  /*1c40*/  P2R R101, PR, RZ, 0x1 ;  /* 0x00000001ff657803 */ /* 0x000fe40000000000 */
[----:B------:R-:W-:Y:S02]  /*1c50*/  P2R R100, PR, RZ, 0x2 ;  /* 0x00000002ff647803 */ /* 0x000fe40000000000 */
[----:B------:R-:W-:Y:S02]  /*1c60*/  P2R R99, PR, RZ, 0x4 ;  /* 0x00000004ff637803 */ /* 0x000fe40000000000 */
[----:B------:R-:W-:Y:S02]  /*1c70*/  ISETP.LT.U32.AND P0, PT, R18, 0x6, P0 ;  /* 0x000000061200780c */ /* 0x000fe40000701070 */
[----:B------:R-:W-:Y:S02]  /*1c80*/  ISETP.LT.U32.AND P1, PT, R19, 0x6, P1 ;  /* 0x000000061300780c */ /* 0x000fe40000f21070 */
[----:B------:R-:W-:-:S02]  /*1c90*/  ISETP.LT.U32.AND P2, PT, R20, 0x6, P2 ;  /* 0x000000061400780c */ /* 0x000fc40001741070 */
[----:B------:R-:W-:Y:S02]  /*1ca0*/  P2R R96, PR, RZ, 0x40 ;  /* 0x00000040ff607803 */ /* 0x000fe40000000000 */
[----:B------:R-:W-:Y:S02]  /*1cb0*/  ISETP.LT.U32.AND P6, PT, R11, 0x6, P5 ;  /* 0x000000060b00780c */ /* 0x000fe40002fc1070 */
[----:B------:R-:W-:Y:S02]  /*1cc0*/  P2R R98, PR, RZ, 0x8 ;  /* 0x00000008ff627803 */ /* 0x000fe40000000000 */
[----:B------:R-:W-:Y:S02]  /*1cd0*/  P2R R93, PR, RZ, 0x1 ;  /* 0x00000001ff5d7803 */ /* 0x000fe40000000000 */
[----:B------:R-:W-:Y:S02]  /*1ce0*/  P2R R92, PR, RZ, 0x2 ;  /* 0x00000002ff5c7803 */ /* 0x000fe40000000000 */
[----:B------:R-:W-:-:S02]  /*1cf0*/  P2R R91, PR, RZ, 0x4 ;  /* 0x00000004ff5b7803 */ /* 0x000fc40000000000 */
[----:B------:R-:W-:Y:S02]  /*1d00*/  IADD3 R7, PT, PT, R48, -0x8, R7 ;  /* 0xfffffff830077810 */ /* 0x000fe40007ffe007 */
[----:B------:R-:W-:Y:S02]  /*1d10*/  LEA R88, R88, UR5, 0x2 ;  /* 0x0000000558587c11 */ /* 0x000fe4000f8e10ff */
[----:B------:R-:W-:Y:S02]  /*1d20*/  ISETP.NE.AND P0, PT, R37, RZ, PT ;  /* 0x000000ff2500720c */ /* 0x000fe40003f05270 */
[----:B------:R-:W-:Y:S02]  /*1d30*/  ISETP.NE.AND P1, PT, R39, RZ, PT ;  /* 0x000000ff2700720c */ /* 0x000fe40003f25270 */
[----:B------:R-:W-:Y:S02]  /*1d40*/  ISETP.NE.AND P2, PT, R40, RZ, PT ;  /* 0x000000ff2800720c */ /* 0x000fe40003f45270 */
[----:B------:R-:W-:-:S02]  /*1d50*/  ISETP.NE.AND P3, PT, R32, RZ, PT ;  /* 0x000000ff2000720c */ /* 0x000fc40003f65270 */
[----:B------:R-:W-:Y:S02]  /*1d60*/  ISETP.NE.AND P4, PT, R31, RZ, PT ;  /* 0x000000ff1f00720c */ /* 0x000fe40003f85270 */
[----:B----4-:R-:W-:-:S11]  /*1d70*/  P2R R12, PR, RZ, 0x40 ;  /* 0x00000040ff0c7803 */ /* 0x010fd60000000000 */
.L_x_22:
[----:B------:R-:W-:Y:S01]  /*1d80*/  P2R R21, PR, RZ, 0x10 ;  /* 0x00000010ff157803 */ /* 0x000fe20000000000 */
[--C-:B------:R-:W-:Y:S01]  /*1d90*/  IMAD.WIDE R146, R14, 0x4, R120.reuse ;  /* 0x000000040e927825 */ /* 0x100fe200078e0278 */
[----:B------:R-:W-:Y:S01]  /*1da0*/  ISETP.NE.AND P4, PT, R112, RZ, PT ;  /* 0x000000ff7000720c */ /* 0x000fe20003f85270 */
[----:B------:R-:W-:Y:S01]  /*1db0*/  BAR.SYNC.DEFER_BLOCKING 0x0 ;  /* 0x0000000000007b1d */ /* 0x000fe20000010000 */
[----:B------:R-:W-:Y:S01]  /*1dc0*/  MOV R12, RZ ;  /* 0x000000ff000c7202 */ /* 0x000fe20000000f00 */
[----:B------:R-:W-:Y:S01]  /*1dd0*/  IMAD.MOV.U32 R16, RZ, RZ, RZ ;  /* 0x000000ffff107224 */ /* 0x000fe200078e00ff */
[----:B------:R-:W-:Y:S01]  /*1de0*/  P2R R19, PR, RZ, 0x10 ;  /* 0x00000010ff137803 */ /* 0x000fe20000000000 */
[--C-:B------:R-:W-:Y:S01]  /*1df0*/  IMAD.WIDE R144, R13, 0x4, R120.reuse ;  /* 0x000000040d907825 */ /* 0x100fe200078e0278 */
[----:B------:R-:W-:Y:S02]  /*1e00*/  ISETP.NE.AND P4, PT, R113, RZ, PT ;  /* 0x000000ff7100720c */ /* 0x000fe40003f85270 */
[----:B------:R-:W-:Y:S01]  /*1e10*/  P2R R23, PR, RZ, 0x8 ;  /* 0x00000008ff177803 */ /* 0x000fe20000000000 */
[----:B------:R-:W-:Y:S01]  /*1e20*/  IMAD.MOV.U32 R18, RZ, RZ, RZ ;  /* 0x000000ffff127224 */ /* 0x000fe200078e00ff */
[----:B------:R-:W-:Y:S01]  /*1e30*/  P2R R17, PR, RZ, 0x10 ;  /* 0x00000010ff117803 */ /* 0x000fe20000000000 */
[----:B------:R-:W-:Y:S01]  /*1e40*/  IMAD.MOV.U32 R22, RZ, RZ, RZ ;  /* 0x000000ffff167224 */ /* 0x000fe200078e00ff */
[----:B------:R-:W-:Y:S01]  /*1e50*/  ISETP.NE.AND P4, PT, R114, RZ, PT ;  /* 0x000000ff7200720c */ /* 0x000fe20003f85270 */
[----:B------:R-:W-:Y:S01]  /*1e60*/  IMAD.MOV.U32 R24, RZ, RZ, RZ ;  /* 0x000000ffff187224 */ /* 0x000fe200078e00ff */
[----:B------:R-:W-:Y:S01]  /*1e70*/  P2R R25, PR, RZ, 0x4 ;  /* 0x00000004ff197803 */ /* 0x000fe20000000000 */
[----:B------:R-:W-:Y:S01]  /*1e80*/  IMAD.WIDE R140, R9, 0x4, R120 ;  /* 0x00000004098c7825 */ /* 0x000fe200078e0278 */
[----:B------:R-:W-:-:S02]  /*1e90*/  P2R R27, PR, RZ, 0x2 ;  /* 0x00000002ff1b7803 */ /* 0x000fc40000000000 */
[----:B------:R-:W-:Y:S01]  /*1ea0*/  P2R R29, PR, RZ, 0x1 ;  /* 0x00000001ff1d7803 */ /* 0x000fe20000000000 */
[--C-:B------:R-:W-:Y:S01]  /*1eb0*/  IMAD.WIDE R138, R5, 0x4, R120.reuse ;  /* 0x00000004058a7825 */ /* 0x100fe200078e0278 */
[----:B------:R-:W-:Y:S02]  /*1ec0*/  ISETP.NE.AND P3, PT, R111, RZ, PT ;  /* 0x000000ff6f00720c */ /* 0x000fe40003f65270 */
[----:B------:R-:W-:Y:S01]  /*1ed0*/  ISETP.NE.AND P2, PT, R110, RZ, PT ;  /* 0x000000ff6e00720c */ /* 0x000fe20003f45270 */
[--C-:B------:R-:W-:Y:S01]  /*1ee0*/  IMAD.WIDE R136, R8, 0x4, R120.reuse ;  /* 0x0000000408887825 */ /* 0x100fe200078e0278 */
[----:B------:R-:W-:Y:S01]  /*1ef0*/  ISETP.NE.AND P1, PT, R109, RZ, PT ;  /* 0x000000ff6d00720c */ /* 0x000fe20003f25270 */
[----:B------:R-:W2:Y:S01]  /*1f00*/  @!P4 LDG.E.CONSTANT R12, desc[UR10][R146.64+-0x8] ;  /* 0xfffff80a920cc981 */ /* 0x000ea2000c1e9900 */
[----:B------:R-:W-:Y:S01]  /*1f10*/  ISETP.NE.AND P4, PT, R17, RZ, PT ;  /* 0x000000ff1100720c */ /* 0x000fe20003f85270 */
[----:B------:R-:W-:Y:S01]  /*1f20*/  IMAD.WIDE R132, R7, 0x4, R120 ;  /* 0x0000000407847825 */ /* 0x000fe200078e0278 */
[----:B------:R-:W-:-:S02]  /*1f30*/  ISETP.NE.AND P0, PT, R108, RZ, PT ;  /* 0x000000ff6c00720c */ /* 0x000fc40003f05270 */
[----:B------:R-:W-:Y:S01]  /*1f40*/  MOV R20, RZ ;  /* 0x000000ff00147202 */ /* 0x000fe20000000f00 */
[--C-:B------:R-:W-:Y:S01]  /*1f50*/  IMAD.WIDE R130, R6, 0x4, R120.reuse ;  /* 0x0000000406827825 */ /* 0x100fe200078e0278 */
[----:B------:R-:W-:Y:S02]  /*1f60*/  MOV R26, RZ ;  /* 0x000000ff001a7202 */ /* 0x000fe40000000f00 */
[----:B------:R-:W-:Y:S01]  /*1f70*/  P2R R119, PR, RZ, 0x20 ;  /* 0x00000020ff777803 */ /* 0x000fe20000000000 */
[----:B------:R-:W3:Y:S01]  /*1f80*/  @!P2 LDG.E.CONSTANT R22, desc[UR10][R136.64+-0x8] ;  /* 0xfffff80a8816a981 */ /* 0x000ee2000c1e9900 */
[----:B------:R-:W-:Y:S01]  /*1f90*/  ISETP.NE.AND P6, PT, R106, RZ, PT ;  /* 0x000000ff6a00720c */ /* 0x000fe20003fc5270 */
[----:B------:R-:W-:Y:S01]  /*1fa0*/  IMAD.MOV.U32 R28, RZ, RZ, RZ ;  /* 0x000000ffff1c7224 */ /* 0x000fe200078e00ff */
[----:B------:R-:W-:Y:S01]  /*1fb0*/  ISETP.NE.AND P5, PT, R107, RZ, PT ;  /* 0x000000ff6b00720c */ /* 0x000fe20003fa5270 */
[----:B------:R-:W4:Y:S01]  /*1fc0*/  @!P4 LDG.E.CONSTANT R16, desc[UR10][R144.64+-0x8] ;  /* 0xfffff80a9010c981 */ /* 0x000f22000c1e9900 */
[----:B------:R-:W-:Y:S01]  /*1fd0*/  ISETP.NE.AND P4, PT, R19, RZ, PT ;  /* 0x000000ff1300720c */ /* 0x000fe20003f85270 */
[----:B------:R-:W-:Y:S01]  /*1fe0*/  IMAD.MOV.U32 R30, RZ, RZ, RZ ;  /* 0x000000ffff1e7224 */ /* 0x000fe200078e00ff */
[----:B------:R-:W-:Y:S01]  /*1ff0*/  ISETP.NE.AND P2, PT, R25, RZ, PT ;  /* 0x000000ff1900720c */ /* 0x000fe20003f45270 */
[----:B------:R-:W5:Y:S01]  /*2000*/  @!P3 LDG.E.CONSTANT R20, desc[UR10][R138.64+-0x8] ;  /* 0xfffff80a8a14b981 */ /* 0x000f62000c1e9900 */
[----:B------:R-:W-:Y:S01]  /*2010*/  ISETP.NE.AND P3, PT, R23, RZ, PT ;  /* 0x000000ff1700720c */ /* 0x000fe20003f65270 */
[----:B------:R-:W-:-:S02]  /*2020*/  IMAD.WIDE R128, R4, 0x4, R120 ;  /* 0x0000000404807825 */ /* 0x000fc400078e0278 */
[----:B------:R-:W5:Y:S01]  /*2030*/  @!P1 LDG.E.CONSTANT R24, desc[UR10][R132.64+-0x8] ;  /* 0xfffff80a84189981 */ /* 0x000f62000c1e9900 */
[----:B------:R-:W-:Y:S01]  /*2040*/  ISETP.NE.AND P1, PT, R27, RZ, PT ;  /* 0x000000ff1b00720c */ /* 0x000fe20003f25270 */
[----:B------:R-:W-:Y:S02]  /*2050*/  IMAD.WIDE R126, R15, 0x4, R120 ;  /* 0x000000040f7e7825 */ /* 0x000fe400078e0278 */
[----:B------:R-:W5:Y:S01]  /*2060*/  @!P0 LDG.E.CONSTANT R26, desc[UR10][R130.64+-0x8] ;  /* 0xfffff80a821a8981 */ /* 0x000f62000c1e9900 */
[----:B------:R-:W-:Y:S01]  /*2070*/  ISETP.NE.AND P0, PT, R29, RZ, PT ;  /* 0x000000ff1d00720c */ /* 0x000fe20003f05270 */
[----:B------:R-:W-:Y:S02]  /*2080*/  IMAD.MOV.U32 R142, RZ, RZ, R117 ;  /* 0x000000ffff8e7224 */ /* 0x000fe400078e0075 */
[----:B------:R-:W5:Y:S01]  /*2090*/  @!P4 LDG.E.CONSTANT R18, desc[UR10][R140.64+-0x8] ;  /* 0xfffff80a8c12c981 */ /* 0x000f62000c1e9900 */
[----:B------:R-:W-:Y:S01]  /*20a0*/  ISETP.NE.AND P4, PT, R21, RZ, PT ;  /* 0x000000ff1500720c */ /* 0x000fe20003f85270 */
[----:B------:R-:W-:-:S02]  /*20b0*/  IMAD.MOV.U32 R143, RZ, RZ, R116 ;  /* 0x000000ffff8f7224 */ /* 0x000fc400078e0074 */
[----:B------:R-:W5:Y:S04]  /*20c0*/  @!P5 LDG.E.CONSTANT R28, desc[UR10][R128.64+-0x8] ;  /* 0xfffff80a801cd981 */ /* 0x000f68000c1e9900 */
[----:B------:R-:W5:Y:S04]  /*20d0*/  @!P6 LDG.E.CONSTANT R30, desc[UR10][R126.64+-0x8] ;  /* 0xfffff80a7e1ee981 */ /* 0x000f68000c1e9900 */
[----:B------:R-:W5:Y:S04]  /*20e0*/  LDG.E.CONSTANT R17, desc[UR10][R142.64+-0x40] ;  /* 0xffffc00a8e117981 */ /* 0x000f68000c1e9900 */
[----:B------:R-:W5:Y:S04]  /*20f0*/  LDG.E.CONSTANT R19, desc[UR10][R142.64+-0x34] ;  /* 0xffffcc0a8e137981 */ /* 0x000f68000c1e9900 */
[----:B------:R-:W5:Y:S04]  /*2100*/  LDG.E.CONSTANT R21, desc[UR10][R142.64+-0x28] ;  /* 0xffffd80a8e157981 */ /* 0x000f68000c1e9900 */
[----:B------:R-:W5:Y:S04]  /*2110*/  LDG.E.CONSTANT R23, desc[UR10][R142.64+-0x1c] ;  /* 0xffffe40a8e177981 */ /* 0x000f68000c1e9900 */
[----:B------:R-:W5:Y:S04]  /*2120*/  LDG.E.CONSTANT R25, desc[UR10][R142.64+-0x10] ;  /* 0xfffff00a8e197981 */ /* 0x000f68000c1e9900 */
[----:B------:R-:W5:Y:S04]  /*2130*/  LDG.E.CONSTANT R27, desc[UR10][R142.64+-0x4] ;  /* 0xfffffc0a8e1b7981 */ /* 0x000f68000c1e9900 */
[----:B------:R-:W5:Y:S04]  /*2140*/  @!P4 LDG.E.CONSTANT R29, desc[UR10][R142.64+0x8] ;  /* 0x0000080a8e1dc981 */ /* 0x000f68000c1e9900 */
[----:B------:R-:W5:Y:S04]  /*2150*/  @!P3 LDG.E.CONSTANT R31, desc[UR10][R142.64+0x14] ;  /* 0x0000140a8e1fb981 */ /* 0x000f68000c1e9900 */
[----:B------:R-:W5:Y:S04]  /*2160*/  @!P2 LDG.E.CONSTANT R33, desc[UR10][R142.64+0x20] ;  /* 0x0000200a8e21a981 */ /* 0x000f68000c1e9900 */
[----:B------:R-:W5:Y:S04]  /*2170*/  @!P1 LDG.E.CONSTANT R35, desc[UR10][R142.64+0x2c] ;  /* 0x00002c0a8e239981 */ /* 0x000f68000c1e9900 */
[----:B------:R-:W5:Y:S01]  /*2180*/  @!P0 LDG.E.CONSTANT R37, desc[UR10][R142.64+0x38] ;  /* 0x0000380a8e258981 */ /* 0x000f62000c1e9900 */
[----:B------:R-:W0:Y:S01]  /*2190*/  S2R R39, SR_CgaCtaId ;  /* 0x0000000000277919 */ /* 0x000e220000008800 */
[----:B------:R-:W-:-:S04]  /*21a0*/  MOV R32, 0x400 ;  /* 0x0000040000207802 */ /* 0x000fc80000000f00 */
[----:B------:R-:W-:Y:S02]  /*21b0*/  IADD3 R34, PT, PT, R32, 0x7e0, RZ ;  /* 0x000007e020227810 */ /* 0x000fe40007ffe0ff */
[C---:B0-----:R-:W-:Y:S02]  /*21c0*/  LEA R41, R39.reuse, R32, 0x18 ;  /* 0x0000002027297211 */ /* 0x041fe400078ec0ff */
[----:B------:R-:W-:-:S05]  /*21d0*/  LEA R115, R39, R34, 0x18 ;  /* 0x0000002227737211 */ /* 0x000fca00078ec0ff */
[----:B------:R-:W-:Y:S01]  /*21e0*/  IMAD R115, R2, 0x120, R115 ;  /* 0x0000012002737824 */ /* 0x000fe200078e0273 */
[----:B--2---:R0:W-:Y:S04]  /*21f0*/  STS [R89], R12 ;  /* 0x0000000c59007388 */ /* 0x0041e80000000800 */
[----:B---3--:R-:W-:Y:S04]  /*2200*/  STS [R89+0x10], R22 ;  /* 0x0000101659007388 */ /* 0x008fe80000000800 */
[----:B----4-:R-:W-:Y:S04]  /*2210*/  STS [R89+0x4], R16 ;  /* 0x0000041059007388 */ /* 0x010fe80000000800 */
[----:B-----5:R-:W-:Y:S04]  /*2220*/  STS [R89+0xc], R20 ;  /* 0x00000c1459007388 */ /* 0x020fe80000000800 */
[----:B------:R-:W-:Y:S04]  /*2230*/  STS [R89+0x14], R24 ;  /* 0x0000141859007388 */ /* 0x000fe80000000800 */
[----:B------:R-:W-:Y:S04]  /*2240*/  STS [R89+0x18], R26 ;  /* 0x0000181a59007388 */ /* 0x000fe80000000800 */
[----:B------:R-:W-:Y:S04]  /*2250*/  STS [R89+0x8], R18 ;  /* 0x0000081259007388 */ /* 0x000fe80000000800 */
[----:B------:R-:W-:Y:S04]  /*2260*/  STS [R89+0x1c], R28 ;  /* 0x00001c1c59007388 */ /* 0x000fe80000000800 */
[----:B------:R-:W-:Y:S04]  /*2270*/  STS [R89+0x20], R30 ;  /* 0x0000201e59007388 */ /* 0x000fe80000000800 */
[----:B------:R-:W-:Y:S04]  /*2280*/  STS [R88], R17 ;  /* 0x0000001158007388 */ /* 0x000fe80000000800 */
[----:B------:R-:W-:Y:S04]  /*2290*/  STS [R88+0x4], R19 ;  /* 0x0000041358007388 */ /* 0x000fe80000000800 */
[----:B------:R-:W-:Y:S04]  /*22a0*/  STS [R88+0x8], R21 ;  /* 0x0000081558007388 */ /* 0x000fe80000000800 */
[----:B------:R-:W-:Y:S04]  /*22b0*/  STS [R88+0xc], R23 ;  /* 0x00000c1758007388 */ /* 0x000fe80000000800 */
[----:B------:R-:W-:Y:S04]  /*22c0*/  STS [R88+0x10], R25 ;  /* 0x0000101958007388 */ /* 0x000fe80000000800 */
[----:B------:R-:W-:Y:S04]  /*22d0*/  STS [R88+0x14], R27 ;  /* 0x0000141b58007388 */ /* 0x000fe80000000800 */
[----:B------:R-:W-:Y:S04]  /*22e0*/  @!P4 STS [R88+0x18], R29 ;  /* 0x0000181d5800c388 */ /* 0x000fe80000000800 */
[----:B------:R-:W-:Y:S04]  /*22f0*/  @!P3 STS [R88+0x1c], R31 ;  /* 0x00001c1f5800b388 */ /* 0x000fe80000000800 */
[----:B------:R-:W-:Y:S04]  /*2300*/  @!P2 STS [R88+0x20], R33 ;  /* 0x000020215800a388 */ /* 0x000fe80000000800 */
[----:B------:R-:W-:Y:S04]  /*2310*/  @!P1 STS [R88+0x24], R35 ;  /* 0x0000242358009388 */ /* 0x000fe80000000800 */
[----:B------:R-:W-:Y:S01]  /*2320*/  @!P0 STS [R88+0x28], R37 ;  /* 0x0000282558008388 */ /* 0x000fe20000000800 */
[----:B------:R-:W-:Y:S01]  /*2330*/  BAR.SYNC.DEFER_BLOCKING 0x0 ;  /* 0x0000000000007b1d */ /* 0x000fe20000010000 */
[----:B0-----:R-:W-:-:S05]  /*2340*/  IMAD R12, R0, 0x4, R41 ;  /* 0x00000004000c7824 */ /* 0x001fca00078e0229 */
[----:B------:R-:W-:Y:S04]  /*2350*/  LDS R20, [R12] ;  /* 0x000000000c147984 */ /* 0x000fe80000000800 */
[----:B------:R-:W0:Y:S04]  /*2360*/  LDS.128 R44, [R115] ;  /* 0x00000000732c7984 */ /* 0x000e280000000c00 */
[----:B------:R-:W1:Y:S04]  /*2370*/  LDS R22, [R12+0x54] ;  /* 0x000054000c167984 */ /* 0x000e680000000800 */
[----:B------:R-:W-:Y:S04]  /*2380*/  LDS R23, [R12+0xa8] ;  /* 0x0000a8000c177984 */ /* 0x000fe80000000800 */
[----:B------:R-:W2:Y:S04]  /*2390*/  LDS.128 R48, [R115+0x10] ;  /* 0x0000100073307984 */ /* 0x000ea80000000c00 */
[----:B------:R-:W-:Y:S04]  /*23a0*/  LDS R24, [R12+0xfc] ;  /* 0x0000fc000c187984 */ /* 0x000fe80000000800 */
[----:B------:R-:W3:Y:S04]  /*23b0*/  LDS.128 R52, [R115+0x20] ;  /* 0x0000200073347984 */ /* 0x000ee80000000c00 */
[----:B------:R-:W-:Y:S04]  /*23c0*/  LDS R25, [R12+0x150] ;  /* 0x000150000c197984 */ /* 0x000fe80000000800 */
[----:B------:R-:W4:Y:S04]  /*23d0*/  LDS.128 R56, [R115+0x30] ;  /* 0x0000300073387984 */ /* 0x000f280000000c00 */
[----:B------:R-:W5:Y:S04]  /*23e0*/  LDS R26, [R12+0x1a4] ;  /* 0x0001a4000c1a7984 */ /* 0x000f680000000800 */
[----:B------:R-:W-:Y:S04]  /*23f0*/  LDS R19, [R12+0x1f8] ;  /* 0x0001f8000c137984 */ /* 0x000fe80000000800 */
[----:B------:R-:W5:Y:S04]  /*2400*/  LDS.128 R60, [R115+0x40] ;  /* 0x00004000733c7984 */ /* 0x000f680000000c00 */
[----:B------:R-:W-:Y:S04]  /*2410*/  LDS R18, [R12+0x24c] ;  /* 0x00024c000c127984 */ /* 0x000fe80000000800 */
[----:B------:R-:W5:Y:S04]  /*2420*/  LDS.128 R64, [R115+0x50] ;  /* 0x0000500073407984 */ /* 0x000f680000000c00 */
[----:B------:R-:W-:Y:S04]  /*2430*/  LDS R17, [R12+0x2a0] ;  /* 0x0002a0000c117984 */ /* 0x000fe80000000800 */
[----:B------:R-:W5:Y:S04]  /*2440*/  LDS.128 R68, [R115+0x60] ;  /* 0x0000600073447984 */ /* 0x000f680000000c00 */
[----:B------:R-:W5:Y:S01]  /*2450*/  LDS R16, [R12+0x2f4] ;  /* 0x0002f4000c107984 */ /* 0x000f620000000800 */
[----:B0-----:R-:W-:-:S03]  /*2460*/  FFMA R87, R20, R44, R87 ;  /* 0x0000002c14577223 */ /* 0x001fc60000000057 */
[----:B------:R-:W-:Y:S01]  /*2470*/  LDS R21, [R12+0x348] ;  /* 0x000348000c157984 */ /* 0x000fe20000000800 */
[----:B-1----:R-:W-:-:S03]  /*2480*/  FFMA R22, R22, R47, R87 ;  /* 0x0000002f16167223 */ /* 0x002fc60000000057 */
[----:B------:R-:W0:Y:S01]  /*2490*/  LDS.128 R72, [R115+0x70] ;  /* 0x0000700073487984 */ /* 0x000e220000000c00 */
[----:B--2---:R-:W-:-:S03]  /*24a0*/  FFMA R23, R23, R50, R22 ;  /* 0x0000003217177223 */ /* 0x004fc60000000016 */
[----:B------:R-:W-:Y:S01]  /*24b0*/  LDS R20, [R12+0x39c] ;  /* 0x00039c000c147984 */ /* 0x000fe20000000800 */
[----:B---3--:R-:W-:-:S03]  /*24c0*/  FFMA R24, R24, R53, R23 ;  /* 0x0000003518187223 */ /* 0x008fc60000000017 */
[----:B------:R-:W1:Y:S01]  /*24d0*/  LDS.128 R76, [R115+0x80] ;  /* 0x00008000734c7984 */ /* 0x000e620000000c00 */
[----:B----4-:R-:W-:-:S03]  /*24e0*/  FFMA R25, R25, R56, R24 ;  /* 0x0000003819197223 */ /* 0x010fc60000000018 */
[----:B------:R-:W-:Y:S01]  /*24f0*/  LDS R23, [R12+0x3f0] ;  /* 0x0003f0000c177984 */ /* 0x000fe20000000800 */
[----:B-----5:R-:W-:-:S03]  /*2500*/  FFMA R26, R26, R59, R25 ;  /* 0x0000003b1a1a7223 */ /* 0x020fc60000000019 */
[----:B------:R-:W2:Y:S01]  /*2510*/  LDS.128 R80, [R115+0x90] ;  /* 0x0000900073507984 */ /* 0x000ea20000000c00 */
[----:B------:R-:W-:-:S03]  /*2520*/  FFMA R19, R19, R62, R26 ;  /* 0x0000003e13137223 */ /* 0x000fc6000000001a */
[----:B------:R-:W3:Y:S01]  /*2530*/  LDS R22, [R12+0x444] ;  /* 0x000444000c167984 */ /* 0x000ee20000000800 */
[----:B------:R-:W-:-:S03]  /*2540*/  FFMA R18, R18, R65, R19 ;  /* 0x0000004112127223 */ /* 0x000fc60000000013 */
[----:B------:R-:W-:Y:S01]  /*2550*/  LDS R29, [R12+0x498] ;  /* 0x000498000c1d7984 */ /* 0x000fe20000000800 */
[----:B------:R-:W-:-:S03]  /*2560*/  FFMA R17, R17, R68, R18 ;  /* 0x0000004411117223 */ /* 0x000fc60000000012 */
[----:B------:R-:W4:Y:S01]  /*2570*/  LDS.128 R84, [R115+0xa0] ;  /* 0x0000a00073547984 */ /* 0x000f220000000c00 */
[----:B------:R-:W-:-:S03]  /*2580*/  FFMA R24, R16, R71, R17 ;  /* 0x0000004710187223 */ /* 0x000fc60000000011 */
[----:B------:R-:W-:Y:S04]  /*2590*/  LDS R30, [R12+0x4ec] ;  /* 0x0004ec000c1e7984 */ /* 0x000fe80000000800 */
[----:B------:R-:W5:Y:S01]  /*25a0*/  LDS.128 R16, [R115+0xb0] ;  /* 0x0000b00073107984 */ /* 0x000f620000000c00 */
[----:B0-----:R-:W-:-:S03]  /*25b0*/  FFMA R31, R21, R74, R24 ;  /* 0x0000004a151f7223 */ /* 0x001fc60000000018 */
[----:B------:R-:W-:Y:S04]  /*25c0*/  LDS R28, [R12+0x594] ;  /* 0x000594000c1c7984 */ /* 0x000fe80000000800 */
[----:B------:R-:W-:Y:S04]  /*25d0*/  LDS R21, [R12+0x540] ;  /* 0x000540000c157984 */ /* 0x000fe80000000800 */
[----:B------:R-:W0:Y:S01]  /*25e0*/  LDS.128 R24, [R115+0xc0] ;  /* 0x0000c00073187984 */ /* 0x000e220000000c00 */
[----:B-1----:R-:W-:-:S03]  /*25f0*/  FFMA R20, R20, R77, R31 ;  /* 0x0000004d14147223 */ /* 0x002fc6000000001f */
[----:B------:R-:W-:Y:S01]  /*2600*/  LDS.128 R32, [R115+0xd0] ;  /* 0x0000d00073207984 */ /* 0x000fe20000000c00 */
[----:B--2---:R-:W-:-:S03]  /*2610*/  FFMA R23, R23, R80, R20 ;  /* 0x0000005017177223 */ /* 0x004fc60000000014 */
[----:B------:R-:W-:Y:S01]  /*2620*/  LDS.128 R40, [R115+0xe0] ;  /* 0x0000e00073287984 */ /* 0x000fe20000000c00 */
[----:B---3--:R-:W-:-:S03]  /*2630*/  FFMA R22, R22, R83, R23 ;  /* 0x0000005316167223 */ /* 0x008fc60000000017 */
[----:B------:R-:W-:Y:S04]  /*2640*/  LDS.128 R36, [R115+0x110] ;  /* 0x0001100073247984 */ /* 0x000fe80000000c00 */
[----:B------:R-:W-:Y:S01]  /*2650*/  LDS R44, [R12+0x604] ;  /* 0x000604000c2c7984 */ /* 0x000fe20000000800 */
[----:B----4-:R-:W-:Y:S01]  /*2660*/  FFMA R29, R29, R86, R22 ;  /* 0x000000561d1d7223 */ /* 0x010fe20000000016 */
[----:B------:R-:W-:Y:S02]  /*2670*/  ISETP.NE.AND P5, PT, R97, RZ, PT ;  /* 0x000000ff6100720c */ /* 0x000fe40003fa5270 */
[----:B------:R-:W2:Y:S01]  /*2680*/  LDG.E.CONSTANT R59, desc[UR10][R142.64+-0x3c] ;  /* 0xffffc40a8e3b7981 */ /* 0x000ea2000c1e9900 */
[----:B------:R-:W-:Y:S02]  /*2690*/  MOV R118, RZ ;  /* 0x000000ff00767202 */ /* 0x000fe40000000f00 */
[----:B------:R-:W-:Y:S01]  /*26a0*/  ISETP.NE.AND P6, PT, R105, RZ, PT ;  /* 0x000000ff6900720c */ /* 0x000fe20003fc5270 */
[----:B------:R-:W3:Y:S01]  /*26b0*/  LDG.E.CONSTANT R47, desc[UR10][R142.64+-0x30] ;  /* 0xffffd00a8e2f7981 */ /* 0x000ee2000c1e9900 */
[----:B-----5:R-:W-:-:S03]  /*26c0*/  FFMA R30, R30, R17, R29 ;  /* 0x000000111e1e7223 */ /* 0x020fc6000000001d */
[----:B------:R-:W1:Y:S01]  /*26d0*/  LDS R17, [R12+0x5e8] ;  /* 0x0005e8000c117984 */ /* 0x000e620000000800 */
[----:B------:R-:W-:Y:S02]  /*26e0*/  P2R R122, PR, RZ, 0x10 ;  /* 0x00000010ff7a7803 */ /* 0x000fe40000000000 */
[----:B------:R-:W-:Y:S01]  /*26f0*/  P2R R123, PR, RZ, 0x8 ;  /* 0x00000008ff7b7803 */ /* 0x000fe20000000000 */
[----:B------:R-:W4:Y:S01]  /*2700*/  @P5 LDG.E.CONSTANT R118, desc[UR10][R146.64] ;  /* 0x0000000a92765981 */ /* 0x000f22000c1e9900 */
[----:B------:R-:W-:Y:S02]  /*2710*/  P2R R124, PR, RZ, 0x4 ;  /* 0x00000004ff7c7803 */ /* 0x000fe40000000000 */
[----:B------:R-:W-:Y:S01]  /*2720*/  P2R R125, PR, RZ, 0x2 ;  /* 0x00000002ff7d7803 */ /* 0x000fe20000000000 */
[----:B------:R-:W5:Y:S01]  /*2730*/  LDG.E.CONSTANT R53, desc[UR10][R142.64+-0xc] ;  /* 0xfffff40a8e357981 */ /* 0x000f62000c1e9900 */
[----:B0-----:R-:W-:-:S03]  /*2740*/  FFMA R21, R21, R24, R30 ;  /* 0x0000001815157223 */ /* 0x001fc6000000001e */
[----:B------:R-:W0:Y:S01]  /*2750*/  LDS R24, [R12+0x63c] ;  /* 0x00063c000c187984 */ /* 0x000e220000000800 */
[----:B------:R-:W-:-:S03]  /*2760*/  FFMA R28, R28, R27, R21 ;  /* 0x0000001b1c1c7223 */ /* 0x000fc60000000015 */
[----:B------:R-:W-:Y:S04]  /*2770*/  LDS R27, [R12+0x690] ;  /* 0x000690000c1b7984 */ /* 0x000fe80000000800 */
[----:B------:R-:W0:Y:S01]  /*2780*/  LDS.128 R20, [R115+0xf0] ;  /* 0x0000f00073147984 */ /* 0x000e220000000c00 */
[----:B-1----:R-:W-:-:S03]  /*2790*/  FFMA R17, R17, R34, R28 ;  /* 0x0000002211117223 */ /* 0x002fc6000000001c */
[----:B------:R-:W-:Y:S01]  /*27a0*/  LDS R34, [R12+0x55c] ;  /* 0x00055c000c227984 */ /* 0x000fe20000000800 */
[----:B0-----:R-:W-:-:S03]  /*27b0*/  FFMA R28, R24, R41, R17 ;  /* 0x00000029181c7223 */ /* 0x001fc60000000011 */
[----:B------:R-:W0:Y:S04]  /*27c0*/  LDS R24, [R12+0x6e4] ;  /* 0x0006e4000c187984 */ /* 0x000e280000000800 */
[----:B------:R-:W-:Y:S01]  /*27d0*/  LDS R41, [R12+0x5b0] ;  /* 0x0005b0000c297984 */ /* 0x000fe20000000800 */
[----:B------:R-:W-:-:S03]  /*27e0*/  FFMA R17, R27, R20, R28 ;  /* 0x000000141b117223 */ /* 0x000fc6000000001c */
[----:B------:R-:W-:Y:S04]  /*27f0*/  LDS R27, [R12+0x738] ;  /* 0x000738000c1b7984 */ /* 0x000fe80000000800 */
[----:B------:R-:W1:Y:S04]  /*2800*/  LDS.128 R28, [R115+0x100] ;  /* 0x00010000731c7984 */ /* 0x000e680000000c00 */
[----:B------:R-:W1:Y:S01]  /*2810*/  LDS R20, [R12+0x78c] ;  /* 0x00078c000c147984 */ /* 0x000e620000000800 */
[----:B0-----:R-:W-:-:S03]  /*2820*/  FFMA R24, R24, R23, R17 ;  /* 0x0000001718187223 */ /* 0x001fc60000000011 */
[----:B------:R-:W0:Y:S01]  /*2830*/  LDS R23, [R12+0x1c] ;  /* 0x00001c000c177984 */ /* 0x000e220000000800 */
[----:B-1----:R-:W-:-:S03]  /*2840*/  FFMA R27, R27, R30, R24 ;  /* 0x0000001e1b1b7223 */ /* 0x002fc60000000018 */
[----:B------:R-:W-:Y:S01]  /*2850*/  LDS R24, [R12+0x16c] ;  /* 0x00016c000c187984 */ /* 0x000fe20000000800 */
[----:B------:R-:W-:-:S03]  /*2860*/  FFMA R20, R20, R37, R27 ;  /* 0x0000002514147223 */ /* 0x000fc6000000001b */
[----:B------:R-:W-:Y:S04]  /*2870*/  LDS R30, [R12+0x2bc] ;  /* 0x0002bc000c1e7984 */ /* 0x000fe80000000800 */
[----:B------:R-:W-:Y:S01]  /*2880*/  LDS R37, [R12+0x310] ;  /* 0x000310000c257984 */ /* 0x000fe20000000800 */
[----:B0-----:R-:W-:-:S03]  /*2890*/  FFMA R20, R23, R45, R20 ;  /* 0x0000002d17147223 */ /* 0x001fc60000000014 */
[----:B------:R-:W0:Y:S02]  /*28a0*/  LDS R23, [R12+0x70] ;  /* 0x000070000c177984 */ /* 0x000e240000000800 */
[----:B0-----:R-:W-:Y:S02]  /*28b0*/  FFMA R23, R23, R48, R20 ;  /* 0x0000003017177223 */ /* 0x001fe40000000014 */
[----:B------:R-:W0:Y:S02]  /*28c0*/  LDS R20, [R12+0xc4] ;  /* 0x0000c4000c147984 */ /* 0x000e240000000800 */
[----:B0-----:R-:W-:Y:S02]  /*28d0*/  FFMA R20, R20, R51, R23 ;  /* 0x0000003314147223 */ /* 0x001fe40000000017 */
[----:B------:R-:W0:Y:S01]  /*28e0*/  LDS R23, [R12+0x118] ;  /* 0x000118000c177984 */ /* 0x000e220000000800 */
[----:B------:R-:W-:Y:S01]  /*28f0*/  P2R R134, PR, RZ, 0x1 ;  /* 0x00000001ff867803 */ /* 0x000fe20000000000 */
[----:B------:R-:W-:Y:S01]  /*2900*/  IMAD.MOV.U32 R17, RZ, RZ, RZ ;  /* 0x000000ffff117224 */ /* 0x000fe200078e00ff */
[----:B------:R-:W-:Y:S01]  /*2910*/  ISETP.NE.AND P5, PT, R99, RZ, PT ;  /* 0x000000ff6300720c */ /* 0x000fe20003fa5270 */
[----:B------:R-:W4:Y:S01]  /*2920*/  LDG.E.CONSTANT R51, desc[UR10][R142.64] ;  /* 0x0000000a8e337981 */ /* 0x000f22000c1e9900 */
[----:B0-----:R-:W-:Y:S01]  /*2930*/  FFMA R27, R23, R54, R20 ;  /* 0x00000036171b7223 */ /* 0x001fe20000000014 */
[----:B------:R-:W-:-:S02]  /*2940*/  ISETP.NE.AND P0, PT, R104, RZ, PT ;  /* 0x000000ff6800720c */ /* 0x000fc40003f05270 */
[----:B------:R-:W0:Y:S04]  /*2950*/  LDS R23, [R12+0x1c0] ;  /* 0x0001c0000c177984 */ /* 0x000e280000000800 */
[----:B------:R-:W1:Y:S01]  /*2960*/  LDS R20, [R12+0x214] ;  /* 0x000214000c147984 */ /* 0x000e620000000800 */
[----:B------:R-:W-:-:S03]  /*2970*/  FFMA R24, R24, R57, R27 ;  /* 0x0000003918187223 */ /* 0x000fc6000000001b */
[----:B------:R-:W2:Y:S01]  /*2980*/  LDS R27, [R12+0x268] ;  /* 0x000268000c1b7984 */ /* 0x000ea20000000800 */
[----:B------:R-:W-:Y:S02]  /*2990*/  ISETP.NE.AND P1, PT, R103, RZ, PT ;  /* 0x000000ff6700720c */ /* 0x000fe40003f25270 */
[----:B------:R-:W-:Y:S01]  /*29a0*/  ISETP.NE.AND P2, PT, R102, RZ, PT ;  /* 0x000000ff6600720c */ /* 0x000fe20003f45270 */
[----:B------:R-:W3:Y:S01]  /*29b0*/  @P6 LDG.E.CONSTANT R17, desc[UR10][R146.64+-0x4] ;  /* 0xfffffc0a92116981 */ /* 0x000ee2000c1e9900 */
[----:B------:R-:W-:Y:S02]  /*29c0*/  ISETP.NE.AND P3, PT, R101, RZ, PT ;  /* 0x000000ff6500720c */ /* 0x000fe40003f65270 */
[----:B------:R-:W-:Y:S01]  /*29d0*/  ISETP.NE.AND P4, PT, R100, RZ, PT ;  /* 0x000000ff6400720c */ /* 0x000fe20003f85270 */
[----:B------:R-:W5:Y:S01]  /*29e0*/  LDG.E.CONSTANT R57, desc[UR10][R142.64+-0x18] ;  /* 0xffffe80a8e397981 */ /* 0x000f62000c1e9900 */
[----:B0-----:R-:W-:-:S03]  /*29f0*/  FFMA R23, R23, R60, R24 ;  /* 0x0000003c17177223 */ /* 0x001fc60000000018 */
[----:B------:R-:W0:Y:S01]  /*2a00*/  LDS R24, [R12+0x364] ;  /* 0x000364000c187984 */ /* 0x000e220000000800 */
[----:B-1----:R-:W-:-:S03]  /*2a10*/  FFMA R20, R20, R63, R23 ;  /* 0x0000003f14147223 */ /* 0x002fc60000000017 */
[----:B------:R-:W1:Y:S01]  /*2a20*/  LDS R23, [R12+0x3b8] ;  /* 0x0003b8000c177984 */ /* 0x000e620000000800 */
[----:B--2---:R-:W-:-:S04]  /*2a30*/  FFMA R27, R27, R66, R20 ;  /* 0x000000421b1b7223 */ /* 0x004fc80000000014 */
[----:B------:R-:W-:Y:S02]  /*2a40*/  FFMA R30, R30, R69, R27 ;  /* 0x000000451e1e7223 */ /* 0x000fe4000000001b */
[----:B------:R-:W-:Y:S02]  /*2a50*/  LDS R27, [R12+0x460] ;  /* 0x000460000c1b7984 */ /* 0x000fe40000000800 */
[----:B------:R-:W-:Y:S02]  /*2a60*/  FFMA R37, R37, R72, R30 ;  /* 0x0000004825257223 */ /* 0x000fe4000000001e */
[----:B------:R-:W2:Y:S02]  /*2a70*/  LDS R30, [R12+0x40c] ;  /* 0x00040c000c1e7984 */ /* 0x000ea40000000800 */
[----:B0-----:R-:W-:Y:S02]  /*2a80*/  FFMA R20, R24, R75, R37 ;  /* 0x0000004b18147223 */ /* 0x001fe40000000025 */
[----:B------:R-:W0:Y:S04]  /*2a90*/  LDS R24, [R12+0x4b4] ;  /* 0x0004b4000c187984 */ /* 0x000e280000000800 */
[----:B------:R-:W0:Y:S01]  /*2aa0*/  LDS R37, [R12+0x508] ;  /* 0x000508000c257984 */ /* 0x000e220000000800 */
[----:B-1----:R-:W-:-:S03]  /*2ab0*/  FFMA R45, R23, R78, R20 ;  /* 0x0000004e172d7223 */ /* 0x002fc60000000014 */
[----:B------:R-:W1:Y:S04]  /*2ac0*/  LDS R23, [R12+0x658] ;  /* 0x000658000c177984 */ /* 0x000e680000000800 */
[----:B------:R-:W1:Y:S01]  /*2ad0*/  LDS R20, [R12+0x6ac] ;  /* 0x0006ac000c147984 */ /* 0x000e620000000800 */
[----:B--2---:R-:W-:Y:S01]  /*2ae0*/  FFMA R30, R30, R81, R45 ;  /* 0x000000511e1e7223 */ /* 0x004fe2000000002d */
[----:B------:R-:W-:Y:S02]  /*2af0*/  IADD3 R117, P6, PT, R142, 0x360, RZ ;  /* 0x000003608e757810 */ /* 0x000fe40007fde0ff */
[----:B------:R-:W2:Y:S01]  /*2b00*/  LDG.E.CONSTANT R45, desc[UR10][R142.64+-0x24] ;  /* 0xffffdc0a8e2d7981 */ /* 0x000ea2000c1e9900 */
[----:B------:R-:W-:-:S04]  /*2b10*/  FFMA R27, R27, R84, R30 ;  /* 0x000000541b1b7223 */ /* 0x000fc8000000001e */
[----:B0-----:R-:W-:-:S04]  /*2b20*/  FFMA R24, R24, R87, R27 ;  /* 0x0000005718187223 */ /* 0x001fc8000000001b */
[----:B------:R-:W-:-:S04]  /*2b30*/  FFMA R37, R37, R18, R24 ;  /* 0x0000001225257223 */ /* 0x000fc80000000018 */
[----:B------:R-:W-:-:S04]  /*2b40*/  FFMA R34, R34, R25, R37 ;  /* 0x0000001922227223 */ /* 0x000fc80000000025 */
[----:B------:R-:W-:-:S04]  /*2b50*/  FFMA R41, R41, R32, R34 ;  /* 0x0000002029297223 */ /* 0x000fc80000000022 */
[----:B------:R-:W-:-:S04]  /*2b60*/  FFMA R44, R44, R35, R41 ;  /* 0x000000232c2c7223 */ /* 0x000fc80000000029 */
[----:B-1----:R-:W-:Y:S01]  /*2b70*/  FFMA R23, R23, R42, R44 ;  /* 0x0000002a17177223 */ /* 0x002fe2000000002c */
[----:B------:R-:W-:Y:S01]  /*2b80*/  IMAD.MOV.U32 R42, RZ, RZ, RZ ;  /* 0x000000ffff2a7224 */ /* 0x000fe200078e00ff */
[----:B------:R-:W-:Y:S01]  /*2b90*/  MOV R44, RZ ;  /* 0x000000ff002c7202 */ /* 0x000fe20000000f00 */
[----:B------:R-:W-:Y:S02]  /*2ba0*/  IMAD.MOV.U32 R24, RZ, RZ, RZ ;  /* 0x000000ffff187224 */ /* 0x000fe400078e00ff */
[----:B------:R-:W-:Y:S01]  /*2bb0*/  FFMA R48, R20, R21, R23 ;  /* 0x0000001514307223 */ /* 0x000fe20000000017 */
[----:B------:R-:W-:Y:S01]  /*2bc0*/  MOV R20, RZ ;  /* 0x000000ff00147202 */ /* 0x000fe20000000f00 */
[----:B------:R-:W-:Y:S01]  /*2bd0*/  IMAD.MOV.U32 R18, RZ, RZ, RZ ;  /* 0x000000ffff127224 */ /* 0x000fe200078e00ff */
[----:B------:R-:W4:Y:S01]  /*2be0*/  @P5 LDG.E.CONSTANT R42, desc[UR10][R130.64+-0x4] ;  /* 0xfffffc0a822a5981 */ /* 0x000f22000c1e9900 */
[----:B------:R-:W-:Y:S01]  /*2bf0*/  IMAD.MOV.U32 R30, RZ, RZ, RZ ;  /* 0x000000ffff1e7224 */ /* 0x000fe200078e00ff */
[----:B------:R-:W-:Y:S01]  /*2c00*/  ISETP.NE.AND P5, PT, R119, RZ, PT ;  /* 0x000000ff7700720c */ /* 0x000fe20003fa5270 */
[----:B------:R-:W-:Y:S01]  /*2c10*/  IMAD.X R116, RZ, RZ, R143, P6 ;  /* 0x000000ffff747224 */ /* 0x000fe200030e068f */
[----:B------:R-:W-:Y:S01]  /*2c20*/  ISETP.NE.AND P6, PT, R98, RZ, PT ;  /* 0x000000ff6200720c */ /* 0x000fe20003fc5270 */
[----:B------:R-:W5:Y:S01]  /*2c30*/  @P0 LDG.E.CONSTANT R24, desc[UR10][R144.64+-0x4] ;  /* 0xfffffc0a90180981 */ /* 0x000f62000c1e9900 */
[----:B------:R-:W-:-:S03]  /*2c40*/  ISETP.NE.AND P0, PT, R134, RZ, PT ;  /* 0x000000ff8600720c */ /* 0x000fc60003f05270 */
[----:B------:R-:W2:Y:S01]  /*2c50*/  @P1 LDG.E.CONSTANT R20, desc[UR10][R140.64+-0x4] ;  /* 0xfffffc0a8c141981 */ /* 0x000ea2000c1e9900 */
[----:B------:R-:W-:-:S03]  /*2c60*/  ISETP.NE.AND P1, PT, R125, RZ, PT ;  /* 0x000000ff7d00720c */ /* 0x000fc60003f25270 */
[----:B------:R-:W4:Y:S01]  /*2c70*/  @P2 LDG.E.CONSTANT R18, desc[UR10][R138.64+-0x4] ;  /* 0xfffffc0a8a122981 */ /* 0x000f22000c1e9900 */
[----:B------:R-:W-:-:S03]  /*2c80*/  ISETP.NE.AND P2, PT, R124, RZ, PT ;  /* 0x000000ff7c00720c */ /* 0x000fc60003f45270 */
[----:B------:R-:W4:Y:S01]  /*2c90*/  @P3 LDG.E.CONSTANT R30, desc[UR10][R136.64+-0x4] ;  /* 0xfffffc0a881e3981 */ /* 0x000f22000c1e9900 */
[----:B------:R-:W-:-:S03]  /*2ca0*/  ISETP.NE.AND P3, PT, R123, RZ, PT ;  /* 0x000000ff7b00720c */ /* 0x000fc60003f65270 */
[----:B------:R-:W4:Y:S01]  /*2cb0*/  @P4 LDG.E.CONSTANT R44, desc[UR10][R132.64+-0x4] ;  /* 0xfffffc0a842c4981 */ /* 0x000f22000c1e9900 */
[----:B------:R-:W-:Y:S01]  /*2cc0*/  ISETP.NE.AND P4, PT, R122, RZ, PT ;  /* 0x000000ff7a00720c */ /* 0x000fe20003f85270 */
[----:B------:R-:W-:Y:S01]  /*2cd0*/  IMAD.MOV.U32 R34, RZ, RZ, RZ ;  /* 0x000000ffff227224 */ /* 0x000fe200078e00ff */
[----:B------:R-:W-:Y:S01]  /*2ce0*/  MOV R32, RZ ;  /* 0x000000ff00207202 */ /* 0x000fe20000000f00 */
[----:B------:R-:W4:Y:S04]  /*2cf0*/  @!P1 LDG.E.CONSTANT R27, desc[UR10][R142.64+0x30] ;  /* 0x0000300a8e1b9981 */ /* 0x000f28000c1e9900 */
[----:B------:R-:W4:Y:S04]  /*2d00*/  @P6 LDG.E.CONSTANT R34, desc[UR10][R128.64+-0x4] ;  /* 0xfffffc0a80226981 */ /* 0x000f28000c1e9900 */
[----:B------:R-:W4:Y:S04]  /*2d10*/  @P5 LDG.E.CONSTANT R32, desc[UR10][R126.64+-0x4] ;  /* 0xfffffc0a7e205981 */ /* 0x000f28000c1e9900 */
[----:B------:R-:W4:Y:S04]  /*2d20*/  @!P4 LDG.E.CONSTANT R41, desc[UR10][R142.64+0xc] ;  /* 0x00000c0a8e29c981 */ /* 0x000f28000c1e9900 */
[----:B------:R-:W4:Y:S04]  /*2d30*/  @!P3 LDG.E.CONSTANT R37, desc[UR10][R142.64+0x18] ;  /* 0x0000180a8e25b981 */ /* 0x000f28000c1e9900 */
[----:B------:R-:W4:Y:S04]  /*2d40*/  @!P2 LDG.E.CONSTANT R35, desc[UR10][R142.64+0x24] ;  /* 0x0000240a8e23a981 */ /* 0x000f28000c1e9900 */
[----:B------:R-:W4:Y:S04]  /*2d50*/  @!P0 LDG.E.CONSTANT R25, desc[UR10][R142.64+0x3c] ;  /* 0x00003c0a8e198981 */ /* 0x000f28000c1e9900 */
[----:B------:R-:W0:Y:S04]  /*2d60*/  LDS R21, [R12+0x700] ;  /* 0x000700000c157984 */ /* 0x000e280000000800 */
[----:B------:R-:W-:Y:S01]  /*2d70*/  LDS R23, [R12+0x188] ;  /* 0x000188000c177984 */ /* 0x000fe20000000800 */
[----:B0-----:R-:W-:-:S03]  /*2d80*/  FFMA R21, R21, R28, R48 ;  /* 0x0000001c15157223 */ /* 0x001fc60000000030 */
[----:B------:R-:W0:Y:S04]  /*2d90*/  LDS R28, [R12+0x754] ;  /* 0x000754000c1c7984 */ /* 0x000e280000000800 */
[----:B------:R-:W-:Y:S01]  /*2da0*/  LDS R48, [R12+0x38] ;  /* 0x000038000c307984 */ /* 0x000fe20000000800 */
[----:B0-----:R-:W-:-:S03]  /*2db0*/  FFMA R28, R28, R31, R21 ;  /* 0x0000001f1c1c7223 */ /* 0x001fc60000000015 */
[----:B------:R-:W0:Y:S02]  /*2dc0*/  LDS R21, [R12+0x7a8] ;  /* 0x0007a8000c157984 */ /* 0x000e240000000800 */
[----:B0-----:R-:W-:Y:S02]  /*2dd0*/  FFMA R21, R21, R38, R28 ;  /* 0x0000002615157223 */ /* 0x001fe4000000001c */
[----:B------:R-:W0:Y:S02]  /*2de0*/  LDS R28, [R12+0x8c] ;  /* 0x00008c000c1c7984 */ /* 0x000e240000000800 */
[----:B------:R-:W-:Y:S02]  /*2df0*/  FFMA R31, R48, R46, R21 ;  /* 0x0000002e301f7223 */ /* 0x000fe40000000015 */
[----:B------:R-:W1:Y:S04]  /*2e00*/  LDS R21, [R12+0xe0] ;  /* 0x0000e0000c157984 */ /* 0x000e680000000800 */
[----:B------:R-:W3:Y:S04]  /*2e10*/  LDS R38, [R12+0x134] ;  /* 0x000134000c267984 */ /* 0x000ee80000000800 */
[----:B------:R-:W3:Y:S04]  /*2e20*/  LDS R46, [R12+0x1dc] ;  /* 0x0001dc000c2e7984 */ /* 0x000ee80000000800 */
[----:B------:R-:W-:Y:S01]  /*2e30*/  LDS R48, [R12+0x47c] ;  /* 0x00047c000c307984 */ /* 0x000fe20000000800 */
[----:B0-----:R-:W-:-:S03]  /*2e40*/  FFMA R28, R28, R49, R31 ;  /* 0x000000311c1c7223 */ /* 0x001fc6000000001f */
[----:B------:R-:W-:Y:S01]  /*2e50*/  LDS R49, [R12+0x428] ;  /* 0x000428000c317984 */ /* 0x000fe20000000800 */
[----:B-1----:R-:W-:-:S03]  /*2e60*/  FFMA R21, R21, R52, R28 ;  /* 0x0000003415157223 */ /* 0x002fc6000000001c */
[----:B------:R-:W-:Y:S01]  /*2e70*/  LDS R28, [R12+0x284] ;  /* 0x000284000c1c7984 */ /* 0x000fe20000000800 */
[----:B---3--:R-:W-:-:S03]  /*2e80*/  FFMA R38, R38, R55, R21 ;  /* 0x0000003726267223 */ /* 0x008fc60000000015 */
[----:B------:R-:W0:Y:S01]  /*2e90*/  LDS R21, [R12+0x230] ;  /* 0x000230000c157984 */ /* 0x000e220000000800 */
[----:B------:R-:W-:-:S03]  /*2ea0*/  FFMA R31, R23, R58, R38 ;  /* 0x0000003a171f7223 */ /* 0x000fc60000000026 */
[----:B------:R-:W1:Y:S04]  /*2eb0*/  LDS R23, [R12+0x2d8] ;  /* 0x0002d8000c177984 */ /* 0x000e680000000800 */
[----:B------:R-:W3:Y:S01]  /*2ec0*/  LDS R38, [R12+0x32c] ;  /* 0x00032c000c267984 */ /* 0x000ee20000000800 */
[----:B------:R-:W-:-:S03]  /*2ed0*/  FFMA R50, R46, R61, R31 ;  /* 0x0000003d2e327223 */ /* 0x000fc6000000001f */
[----:B------:R-:W3:Y:S04]  /*2ee0*/  LDS R31, [R12+0x380] ;  /* 0x000380000c1f7984 */ /* 0x000ee80000000800 */
[----:B------:R-:W3:Y:S04]  /*2ef0*/  LDS R46, [R12+0x3d4] ;  /* 0x0003d4000c2e7984 */ /* 0x000ee80000000800 */
[----:B------:R-:W5:Y:S04]  /*2f00*/  LDS R55, [R12+0x4d0] ;  /* 0x0004d0000c377984 */ /* 0x000f680000000800 */
[----:B------:R-:W-:Y:S04]  /*2f10*/  LDS R61, [R12+0x578] ;  /* 0x000578000c3d7984 */ /* 0x000fe80000000800 */
[----:B------:R-:W-:Y:S01]  /*2f20*/  LDS R52, [R12+0x5cc] ;  /* 0x0005cc000c347984 */ /* 0x000fe20000000800 */
[----:B0-----:R-:W-:-:S03]  /*2f30*/  FFMA R21, R21, R64, R50 ;  /* 0x0000004015157223 */ /* 0x001fc60000000032 */
[----:B------:R-:W0:Y:S01]  /*2f40*/  LDS R50, [R12+0x524] ;  /* 0x000524000c327984 */ /* 0x000e220000000800 */
[----:B------:R-:W-:-:S03]  /*2f50*/  FFMA R28, R28, R67, R21 ;  /* 0x000000431c1c7223 */ /* 0x000fc60000000015 */
[----:B------:R-:W-:Y:S01]  /*2f60*/  LDS R21, [R12+0x770] ;  /* 0x000770000c157984 */ /* 0x000fe20000000800 */
[----:B-1----:R-:W-:-:S03]  /*2f70*/  FFMA R23, R23, R70, R28 ;  /* 0x0000004617177223 */ /* 0x002fc6000000001c */
[----:B------:R-:W-:Y:S01]  /*2f80*/  LDS R28, [R12+0x7c4] ;  /* 0x0007c4000c1c7984 */ /* 0x000fe20000000800 */
[----:B---3--:R-:W-:-:S03]  /*2f90*/  FFMA R38, R38, R73, R23 ;  /* 0x0000004926267223 */ /* 0x008fc60000000017 */
[----:B------:R-:W-:Y:S01]  /*2fa0*/  LDS R23, [R12+0x6c8] ;  /* 0x0006c8000c177984 */ /* 0x000fe20000000800 */
[----:B------:R-:W-:-:S03]  /*2fb0*/  FFMA R31, R31, R76, R38 ;  /* 0x0000004c1f1f7223 */ /* 0x000fc60000000026 */
[----:B------:R-:W-:Y:S01]  /*2fc0*/  LDS R38, [R12+0x674] ;  /* 0x000674000c267984 */ /* 0x000fe20000000800 */
[----:B------:R-:W-:-:S03]  /*2fd0*/  FFMA R46, R46, R79, R31 ;  /* 0x0000004f2e2e7223 */ /* 0x000fc6000000001f */
[----:B------:R-:W1:Y:S01]  /*2fe0*/  LDS R31, [R12+0x620] ;  /* 0x000620000c1f7984 */ /* 0x000e620000000800 */
[----:B------:R-:W-:-:S04]  /*2ff0*/  FFMA R49, R49, R82, R46 ;  /* 0x0000005231317223 */ /* 0x000fc8000000002e */
[----:B------:R-:W-:-:S04]  /*3000*/  FFMA R48, R48, R85, R49 ;  /* 0x0000005530307223 */ /* 0x000fc80000000031 */
[----:B-----5:R-:W-:Y:S02]  /*3010*/  FFMA R55, R55, R16, R48 ;  /* 0x0000001037377223 */ /* 0x020fe40000000030 */
[----:B------:R-:W3:Y:S01]  /*3020*/  LDS R48, [R12+0x71c] ;  /* 0x00071c000c307984 */ /* 0x000ee20000000800 */
[----:B------:R-:W-:Y:S06]  /*3030*/  BAR.SYNC.DEFER_BLOCKING 0x0 ;  /* 0x0000000000007b1d */ /* 0x000fec0000010000 */
[----:B------:R-:W-:Y:S04]  /*3040*/  STS [R89], R17 ;  /* 0x0000001159007388 */ /* 0x000fe80000000800 */
[----:B------:R-:W-:Y:S04]  /*3050*/  STS [R89+0x4], R24 ;  /* 0x0000041859007388 */ /* 0x000fe80000000800 */
[----:B--2---:R-:W-:Y:S04]  /*3060*/  STS [R89+0x8], R20 ;  /* 0x0000081459007388 */ /* 0x004fe80000000800 */
[----:B----4-:R-:W-:Y:S04]  /*3070*/  STS [R89+0xc], R18 ;  /* 0x00000c1259007388 */ /* 0x010fe80000000800 */
        /* <DEDUP_REMOVED lines=12> */
[----:B------:R1:W-:Y:S04]  /*3140*/  @!P3 STS [R88+0x1c], R37 ;  /* 0x00001c255800b388 */ /* 0x0003e80000000800 */
[----:B------:R-:W-:Y:S04]  /*3150*/  @!P2 STS [R88+0x20], R35 ;  /* 0x000020235800a388 */ /* 0x000fe80000000800 */
[----:B------:R-:W-:Y:S04]  /*3160*/  @!P1 STS [R88+0x24], R27 ;  /* 0x0000241b58009388 */ /* 0x000fe80000000800 */
[----:B------:R-:W-:Y:S01]  /*3170*/  @!P0 STS [R88+0x28], R25 ;  /* 0x0000281958008388 */ /* 0x000fe20000000800 */
[----:B------:R-:W-:Y:S01]  /*3180*/  BAR.SYNC.DEFER_BLOCKING 0x0 ;  /* 0x0000000000007b1d */ /* 0x000fe20000010000 */
[----:B0-----:R-:W-:-:S04]  /*3190*/  FFMA R16, R50, R19, R55 ;  /* 0x0000001332107223 */ /* 0x001fc80000000037 */
[----:B------:R-:W-:-:S04]  /*31a0*/  FFMA R61, R61, R26, R16 ;  /* 0x0000001a3d3d7223 */ /* 0x000fc80000000010 */
[----:B------:R-:W-:Y:S01]  /*31b0*/  FFMA R52, R52, R33, R61 ;  /* 0x0000002134347223 */ /* 0x000fe2000000003d */
[----:B------:R-:W-:Y:S04]  /*31c0*/  LDS R49, [R12] ;  /* 0x000000000c317984 */ /* 0x000fe80000000800 */
[----:B------:R-:W0:Y:S04]  /*31d0*/  LDS.128 R44, [R115] ;  /* 0x00000000732c7984 */ /* 0x000e280000000c00 */
[----:B------:R-:W2:Y:S04]  /*31e0*/  LDS R50, [R12+0x54] ;  /* 0x000054000c327984 */ /* 0x000ea80000000800 */
[----:B------:R-:W-:Y:S04]  /*31f0*/  LDS R41, [R12+0xa8] ;  /* 0x0000a8000c297984 */ /* 0x000fe80000000800 */
[----:B------:R-:W4:Y:S01]  /*3200*/  LDS.128 R16, [R115+0x10] ;  /* 0x0000100073107984 */ /* 0x000f220000000c00 */
[----:B-1----:R-:W-:-:S03]  /*3210*/  FFMA R37, R31, R40, R52 ;  /* 0x000000281f257223 */ /* 0x002fc60000000034 */
[----:B------:R-:W-:Y:S04]  /*3220*/  LDS R42, [R12+0xfc] ;  /* 0x0000fc000c2a7984 */ /* 0x000fe80000000800 */
[----:B------:R-:W1:Y:S01]  /*3230*/  LDS.128 R32, [R115+0x20] ;  /* 0x0000200073207984 */ /* 0x000e620000000c00 */
[----:B------:R-:W-:-:S03]  /*3240*/  FFMA R38, R38, R43, R37 ;  /* 0x0000002b26267223 */ /* 0x000fc60000000025 */
[----:B------:R-:W-:Y:S01]  /*3250*/  LDS R31, [R12+0x150] ;  /* 0x000150000c1f7984 */ /* 0x000fe20000000800 */
[----:B------:R-:W-:-:S03]  /*3260*/  FFMA R23, R23, R22, R38 ;  /* 0x0000001617177223 */ /* 0x000fc60000000026 */
[----:B------:R-:W5:Y:S01]  /*3270*/  LDS.128 R24, [R115+0x30] ;  /* 0x0000300073187984 */ /* 0x000f620000000c00 */
[----:B---3--:R-:W-:-:S03]  /*3280*/  FFMA R48, R48, R29, R23 ;  /* 0x0000001d30307223 */ /* 0x008fc60000000017 */
[----:B------:R-:W3:Y:S01]  /*3290*/  LDS R30, [R12+0x1a4] ;  /* 0x0001a4000c1e7984 */ /* 0x000ee20000000800 */
[----:B------:R-:W-:-:S03]  /*32a0*/  FFMA R37, R21, R36, R48 ;  /* 0x0000002415257223 */ /* 0x000fc60000000030 */
[----:B------:R-:W-:Y:S01]  /*32b0*/  LDS R29, [R12+0x1f8] ;  /* 0x0001f8000c1d7984 */ /* 0x000fe20000000800 */
[----:B------:R-:W-:-:S03]  /*32c0*/  FFMA R36, R28, R39, R37 ;  /* 0x000000271c247223 */ /* 0x000fc60000000025 */
[----:B------:R-:W3:Y:S04]  /*32d0*/  LDS.128 R20, [R115+0x40] ;  /* 0x0000400073147984 */ /* 0x000ee80000000c00 */
[----:B------:R-:W-:Y:S04]  /*32e0*/  LDS R28, [R12+0x24c] ;  /* 0x00024c000c1c7984 */ /* 0x000fe80000000800 */
[----:B------:R-:W3:Y:S01]  /*32f0*/  LDS.128 R64, [R115+0x50] ;  /* 0x0000500073407984 */ /* 0x000ee20000000c00 */
[----:B0-----:R-:W-:-:S03]  /*3300*/  FFMA R49, R49, R44, R36 ;  /* 0x0000002c31317223 */ /* 0x001fc60000000024 */
[----:B------:R-:W-:Y:S04]  /*3310*/  LDS R37, [R12+0x2a0] ;  /* 0x0002a0000c257984 */ /* 0x000fe80000000800 */
[----:B------:R-:W0:Y:S01]  /*3320*/  LDS.128 R68, [R115+0x60] ;  /* 0x0000600073447984 */ /* 0x000e220000000c00 */
[----:B--2---:R-:W-:-:S03]  /*3330*/  FFMA R50, R50, R47, R49 ;  /* 0x0000002f32327223 */ /* 0x004fc60000000031 */
[----:B------:R-:W2:Y:S01]  /*3340*/  LDS R36, [R12+0x2f4] ;  /* 0x0002f4000c247984 */ /* 0x000ea20000000800 */
[----:B----4-:R-:W-:-:S03]  /*3350*/  FFMA R41, R41, R18, R50 ;  /* 0x0000001229297223 */ /* 0x010fc60000000032 */
[----:B------:R-:W-:Y:S04]  /*3360*/  LDS R39, [R12+0x348] ;  /* 0x000348000c277984 */ /* 0x000fe80000000800 */
[----:B------:R-:W4:Y:S01]  /*3370*/  LDS.128 R72, [R115+0x70] ;  /* 0x0000700073487984 */ /* 0x000f220000000c00 */
[----:B-1----:R-:W-:-:S03]  /*3380*/  FFMA R42, R42, R33, R41 ;  /* 0x000000212a2a7223 */ /* 0x002fc60000000029 */
[----:B------:R-:W-:Y:S04]  /*3390*/  LDS R38, [R12+0x39c] ;  /* 0x00039c000c267984 */ /* 0x000fe80000000800 */
[----:B------:R-:W1:Y:S04]  /*33a0*/  LDS.128 R76, [R115+0x80] ;  /* 0x00008000734c7984 */ /* 0x000e680000000c00 */
[----:B------:R-:W-:Y:S04]  /*33b0*/  LDS R33, [R12+0x3f0] ;  /* 0x0003f0000c217984 */ /* 0x000fe80000000800 */
[----:B------:R-:W1:Y:S04]  /*33c0*/  LDS.128 R80, [R115+0x90] ;  /* 0x0000900073507984 */ /* 0x000e680000000c00 */
[----:B------:R-:W1:Y:S01]  /*33d0*/  LDS R18, [R12+0x444] ;  /* 0x000444000c127984 */ /* 0x000e620000000800 */
[----:B-----5:R-:W-:-:S03]  /*33e0*/  FFMA R31, R31, R24, R42 ;  /* 0x000000181f1f7223 */ /* 0x020fc6000000002a */
[----:B------:R-:W-:Y:S01]  /*33f0*/  LDS.128 R84, [R115+0xa0] ;  /* 0x0000a00073547984 */ /* 0x000fe20000000c00 */
[----:B---3--:R-:W-:-:S03]  /*3400*/  FFMA R30, R30, R27, R31 ;  /* 0x0000001b1e1e7223 */ /* 0x008fc6000000001f */
[----:B------:R-:W3:Y:S01]  /*3410*/  LDS R27, [R12+0x498] ;  /* 0x000498000c1b7984 */ /* 0x000ee20000000800 */
[----:B------:R-:W-:-:S03]  /*3420*/  FFMA R29, R29, R22, R30 ;  /* 0x000000161d1d7223 */ /* 0x000fc6000000001e */
[----:B------:R-:W-:Y:S01]  /*3430*/  LDS R22, [R12+0x4ec] ;  /* 0x0004ec000c167984 */ /* 0x000fe20000000800 */
[----:B------:R-:W-:-:S03]  /*3440*/  FFMA R28, R28, R65, R29 ;  /* 0x000000411c1c7223 */ /* 0x000fc6000000001d */
[----:B------:R-:W-:Y:S01]  /*3450*/  LDS.128 R40, [R115+0xc0] ;  /* 0x0000c00073287984 */ /* 0x000fe20000000c00 */
[----:B0-----:R-:W-:-:S03]  /*3460*/  FFMA R37, R37, R68, R28 ;  /* 0x0000004425257223 */ /* 0x001fc6000000001c */
[----:B------:R-:W0:Y:S01]  /*3470*/  LDS.128 R28, [R115+0xb0] ;  /* 0x0000b000731c7984 */ /* 0x000e220000000c00 */
[----:B--2---:R-:W-:-:S03]  /*3480*/  FFMA R36, R36, R71, R37 ;  /* 0x0000004724247223 */ /* 0x004fc60000000025 */
[----:B------:R-:W-:Y:S01]  /*3490*/  LDS.128 R48, [R115+0xd0] ;  /* 0x0000d00073307984 */ /* 0x000fe20000000c00 */
[----:B----4-:R-:W-:-:S03]  /*34a0*/  FFMA R39, R39, R74, R36 ;  /* 0x0000004a27277223 */ /* 0x010fc60000000024 */
[----:B------:R-:W-:Y:S01]  /*34b0*/  LDS.128 R56, [R115+0xe0] ;  /* 0x0000e00073387984 */ /* 0x000fe20000000c00 */
[----:B-1----:R-:W-:-:S03]  /*34c0*/  FFMA R38, R38, R77, R39 ;  /* 0x0000004d26267223 */ /* 0x002fc60000000027 */
[----:B------:R-:W-:Y:S01]  /*34d0*/  LDS.128 R52, [R115+0x100] ;  /* 0x0001000073347984 */ /* 0x000fe20000000c00 */
[----:B------:R-:W-:-:S03]  /*34e0*/  FFMA R37, R33, R80, R38 ;  /* 0x0000005021257223 */ /* 0x000fc60000000026 */
[----:B------:R-:W-:Y:S04]  /*34f0*/  LDS.128 R60, [R115+0x110] ;  /* 0x00011000733c7984 */ /* 0x000fe80000000c00 */
[----:B------:R-:W1:Y:S01]  /*3500*/  LDS R33, [R12+0x540] ;  /* 0x000540000c217984 */ /* 0x000e620000000800 */
[----:B------:R-:W-:-:S03]  /*3510*/  FFMA R24, R18, R83, R37 ;  /* 0x0000005312187223 */ /* 0x000fc60000000025 */
[----:B------:R-:W2:Y:S04]  /*3520*/  LDS R18, [R12+0x594] ;  /* 0x000594000c127984 */ /* 0x000ea80000000800 */
[----:B------:R-:W4:Y:S01]  /*3530*/  LDS R37, [R12+0x5e8] ;  /* 0x0005e8000c257984 */ /* 0x000f220000000800 */
[----:B---3--:R-:W-:Y:S01]  /*3540*/  FFMA R27, R27, R86, R24 ;  /* 0x000000561b1b7223 */ /* 0x008fe20000000018 */
[----:B------:R-:W-:Y:S02]  /*3550*/  P2R R124, PR, RZ, 0x4 ;  /* 0x00000004ff7c7803 */ /* 0x000fe40000000000 */
[----:B------:R-:W-:Y:S01]  /*3560*/  ISETP.NE.AND P6, PT, R96, RZ, PT ;  /* 0x000000ff6000720c */ /* 0x000fe20003fc5270 */
[----:B------:R-:W-:Y:S01]  /*3570*/  LDS R71, [R12+0x118] ;  /* 0x000118000c477984 */ /* 0x000fe20000000800 */
[----:B------:R-:W-:-:S02]  /*3580*/  P2R R119, PR, RZ, 0x20 ;  /* 0x00000020ff777803 */ /* 0x000fc40000000000 */
[----:B------:R-:W-:Y:S01]  /*3590*/  P2R R122, PR, RZ, 0x10 ;  /* 0x00000010ff7a7803 */ /* 0x000fe20000000000 */
[----:B------:R-:W3:Y:S01]  /*35a0*/  LDG.E.CONSTANT R47, desc[UR10][R142.64+-0x20] ;  /* 0xffffe00a8e2f7981 */ /* 0x000ee2000c1e9900 */
[----:B0-----:R-:W-:-:S03]  /*35b0*/  FFMA R22, R22, R29, R27 ;  /* 0x0000001d16167223 */ /* 0x001fc6000000001b */
[----:B------:R-:W-:Y:S01]  /*35c0*/  LDS R27, [R12+0x690] ;  /* 0x000690000c1b7984 */ /* 0x000fe20000000800 */
[----:B------:R-:W-:-:S03]  /*35d0*/  P2R R123, PR, RZ, 0x8 ;  /* 0x00000008ff7b7803 */ /* 0x000fc60000000000 */
[----:B------:R-:W5:Y:S04]  /*35e0*/  @!P0 LDG.E.CONSTANT R65, desc[UR10][R142.64+0x40] ;  /* 0x0000400a8e418981 */ /* 0x000f68000c1e9900 */
[----:B------:R-:W-:Y:S01]  /*35f0*/  LDS R68, [R12+0x754] ;  /* 0x000754000c447984 */ /* 0x000fe20000000800 */
[----:B-1----:R-:W-:-:S03]  /*3600*/  FFMA R33, R33, R40, R22 ;  /* 0x0000002821217223 */ /* 0x002fc60000000016 */
[----:B------:R-:W-:Y:S01]  /*3610*/  LDS R22, [R12+0x6e4] ;  /* 0x0006e4000c167984 */ /* 0x000fe20000000800 */
[----:B--2---:R-:W-:Y:S01]  /*3620*/  FFMA R18, R18, R43, R33 ;  /* 0x0000002b12127223 */ /* 0x004fe20000000021 */
[----:B------:R-:W-:Y:S02]  /*3630*/  ISETP.NE.AND P2, PT, R94, RZ, PT ;  /* 0x000000ff5e00720c */ /* 0x000fe40003f45270 */
[----:B------:R-:W-:Y:S01]  /*3640*/  ISETP.NE.AND P5, PT, R92, RZ, PT ;  /* 0x000000ff5c00720c */ /* 0x000fe20003fa5270 */
[----:B----4-:R-:W-:Y:S01]  /*3650*/  FFMA R29, R37, R50, R18 ;  /* 0x00000032251d7223 */ /* 0x010fe20000000012 */
[----:B------:R-:W-:Y:S01]  /*3660*/  ISETP.NE.AND P3, PT, R93, RZ, PT ;  /* 0x000000ff5d00720c */ /* 0x000fe20003f65270 */
[----:B------:R-:W0:Y:S04]  /*3670*/  LDS R18, [R12+0x63c] ;  /* 0x00063c000c127984 */ /* 0x000e280000000800 */
[----:B------:R-:W1:Y:S01]  /*3680*/  LDS.128 R36, [R115+0xf0] ;  /* 0x0000f00073247984 */ /* 0x000e620000000c00 */
[----:B------:R-:W-:Y:S01]  /*3690*/  ISETP.NE.AND P4, PT, R90, RZ, PT ;  /* 0x000000ff5a00720c */ /* 0x000fe20003f85270 */
[----:B------:R-:W-:Y:S01]  /*36a0*/  IMAD.MOV.U32 R40, RZ, RZ, RZ ;  /* 0x000000ffff287224 */ /* 0x000fe200078e00ff */
[----:B------:R-:W-:Y:S01]  /*36b0*/  P2R R125, PR, RZ, 0x4 ;  /* 0x00000004ff7d7803 */ /* 0x000fe20000000000 */
[----:B------:R-:W2:Y:S01]  /*36c0*/  LDG.E.CONSTANT R43, desc[UR10][R142.64+0x4] ;  /* 0x0000040a8e2b7981 */ /* 0x000ea2000c1e9900 */
[----:B0-----:R-:W-:Y:S01]  /*36d0*/  FFMA R18, R18, R57, R29 ;  /* 0x0000003912127223 */ /* 0x001fe2000000001d */
[----:B------:R-:W-:-:S02]  /*36e0*/  ISETP.NE.AND P2, PT, R95, RZ, PT ;  /* 0x000000ff5f00720c */ /* 0x000fc40003f45270 */
[----:B------:R-:W4:Y:S01]  /*36f0*/  @P5 LDG.E.CONSTANT R40, desc[UR10][R132.64] ;  /* 0x0000000a84285981 */ /* 0x000f22000c1e9900 */
[----:B-1----:R-:W-:Y:S01]  /*3700*/  FFMA R27, R27, R36, R18 ;  /* 0x000000241b1b7223 */ /* 0x002fe20000000012 */
[----:B------:R-:W-:Y:S01]  /*3710*/  MOV R24, RZ ;  /* 0x000000ff00187202 */ /* 0x000fe20000000f00 */
[----:B------:R-:W-:Y:S01]  /*3720*/  IMAD.MOV.U32 R50, RZ, RZ, RZ ;  /* 0x000000ffff327224 */ /* 0x000fe200078e00ff */
[----:B------:R-:W3:Y:S01]  /*3730*/  LDG.E.CONSTANT R57, desc[UR10][R142.64+-0x2c] ;  /* 0xffffd40a8e397981 */ /* 0x000ee2000c1e9900 */
[----:B------:R-:W-:-:S03]  /*3740*/  FFMA R22, R22, R39, R27 ;  /* 0x0000002716167223 */ /* 0x000fc6000000001b */
[----:B------:R-:W0:Y:S02]  /*3750*/  LDS R27, [R12+0x738] ;  /* 0x000738000c1b7984 */ /* 0x000e240000000800 */
[----:B0-----:R-:W-:Y:S02]  /*3760*/  FFMA R27, R27, R54, R22 ;  /* 0x000000361b1b7223 */ /* 0x001fe40000000016 */
[----:B------:R-:W0:Y:S04]  /*3770*/  LDS R22, [R12+0x78c] ;  /* 0x00078c000c167984 */ /* 0x000e280000000800 */
[----:B------:R-:W-:Y:S01]  /*3780*/  LDS R54, [R12+0xc4] ;  /* 0x0000c4000c367984 */ /* 0x000fe20000000800 */
[----:B0-----:R-:W-:-:S03]  /*3790*/  FFMA R22, R22, R61, R27 ;  /* 0x0000003d16167223 */ /* 0x001fc6000000001b */
[----:B------:R-:W0:Y:S01]  /*37a0*/  LDS R27, [R12+0x1c] ;  /* 0x00001c000c1b7984 */ /* 0x000e220000000800 */
[----:B------:R-:W-:Y:S02]  /*37b0*/  IMAD.MOV.U32 R18, RZ, RZ, RZ ;  /* 0x000000ffff127224 */ /* 0x000fe400078e00ff */
[----:B------:R-:W-:Y:S01]  /*37c0*/  IMAD.MOV.U32 R36, RZ, RZ, RZ ;  /* 0x000000ffff247224 */ /* 0x000fe200078e00ff */
[----:B------:R-:W-:Y:S01]  /*37d0*/  ISETP.NE.AND P5, PT, R119, RZ, PT ;  /* 0x000000ff7700720c */ /* 0x000fe20003fa5270 */
[----:B------:R-:W5:Y:S04]  /*37e0*/  LDG.E.CONSTANT R61, desc[UR10][R142.64+-0x38] ;  /* 0xffffc80a8e3d7981 */ /* 0x000f68000c1e9900 */
[----:B------:R-:W2:Y:S01]  /*37f0*/  @P6 LDG.E.CONSTANT R18, desc[UR10][R144.64] ;  /* 0x0000000a90126981 */ /* 0x000ea2000c1e9900 */
[----:B0-----:R-:W-:-:S03]  /*3800*/  FFMA R44, R27, R45, R22 ;  /* 0x0000002d1b2c7223 */ /* 0x001fc60000000016 */
[----:B------:R-:W4:Y:S04]  /*3810*/  @P3 LDG.E.CONSTANT R36, desc[UR10][R136.64] ;  /* 0x0000000a88243981 */ /* 0x000f28000c1e9900 */
[----:B------:R-:W0:Y:S01]  /*3820*/  LDS R27, [R12+0x70] ;  /* 0x000070000c1b7984 */ /* 0x000e220000000800 */
[----:B------:R-:W-:Y:S01]  /*3830*/  IMAD.MOV.U32 R22, RZ, RZ, RZ ;  /* 0x000000ffff167224 */ /* 0x000fe200078e00ff */
[----:B------:R-:W-:Y:S02]  /*3840*/  ISETP.NE.AND P6, PT, R91, RZ, PT ;  /* 0x000000ff5b00720c */ /* 0x000fe40003fc5270 */
[----:B------:R-:W3:Y:S04]  /*3850*/  LDG.E.CONSTANT R45, desc[UR10][R142.64+-0x8] ;  /* 0xfffff80a8e2d7981 */ /* 0x000ee8000c1e9900 */
[----:B------:R-:W5:Y:S01]  /*3860*/  @P2 LDG.E.CONSTANT R22, desc[UR10][R140.64] ;  /* 0x0000000a8c162981 */ /* 0x000f62000c1e9900 */
[----:B------:R-:W-:-:S02]  /*3870*/  ISETP.NE.AND P2, PT, R125, RZ, PT ;  /* 0x000000ff7d00720c */ /* 0x000fc40003f45270 */
[----:B------:R-:W-:-:S11]  /*3880*/  ISETP.NE.AND P3, PT, R123, RZ, PT ;  /* 0x000000ff7b00720c */ /* 0x000fd60003f65270 */
[----:B------:R-:W4:Y:S01]  /*3890*/  @P2 LDG.E.CONSTANT R24, desc[UR10][R138.64] ;  /* 0x0000000a8a182981 */ /* 0x000f22000c1e9900 */
[----:B------:R-:W-:-:S03]  /*38a0*/  ISETP.NE.AND P2, PT, R124, RZ, PT ;  /* 0x000000ff7c00720c */ /* 0x000fc60003f45270 */
[----:B------:R-:W3:Y:S10]  /*38b0*/  @!P3 LDG.E.CONSTANT R33, desc[UR10][R142.64+0x1c] ;  /* 0x00001c0a8e21b981 */ /* 0x000ef4000c1e9900 */
[----:B------:R-:W3:Y:S01]  /*38c0*/  @!P2 LDG.E.CONSTANT R29, desc[UR10][R142.64+0x28] ;  /* 0x0000280a8e1da981 */ /* 0x000ee2000c1e9900 */
[----:B0-----:R-:W-:Y:S01]  /*38d0*/  FFMA R27, R27, R16, R44 ;  /* 0x000000101b1b7223 */ /* 0x001fe2000000002c */
[----:B------:R-:W-:Y:S01]  /*38e0*/  MOV R16, RZ ;  /* 0x000000ff00107202 */ /* 0x000fe20000000f00 */
[----:B------:R-:W-:-:S05]  /*38f0*/  IMAD.MOV.U32 R44, RZ, RZ, RZ ;  /* 0x000000ffff2c7224 */ /* 0x000fca00078e00ff */
[----:B------:R-:W3:Y:S01]  /*3900*/  @P6 LDG.E.CONSTANT R16, desc[UR10][R130.64] ;  /* 0x0000000a82106981 */ /* 0x000ee2000c1e9900 */
[----:B------:R-:W-:-:S03]  /*3910*/  ISETP.LT.U32.AND P6, PT, R11, 0x6, P5 ;  /* 0x000000060b00780c */ /* 0x000fc60002fc1070 */
[----:B------:R-:W3:Y:S01]  /*3920*/  @P4 LDG.E.CONSTANT R44, desc[UR10][R128.64] ;  /* 0x0000000a802c4981 */ /* 0x000ee2000c1e9900 */
[----:B------:R-:W-:Y:S01]  /*3930*/  ISETP.NE.AND P4, PT, R122, RZ, PT ;  /* 0x000000ff7a00720c */ /* 0x000fe20003f85270 */
[----:B------:R-:W-:Y:S02]  /*3940*/  FFMA R54, R54, R19, R27 ;  /* 0x0000001336367223 */ /* 0x000fe4000000001b */
[----:B------:R-:W3:Y:S04]  /*3950*/  LDG.E.CONSTANT R19, desc[UR10][R142.64+-0x14] ;  /* 0xffffec0a8e137981 */ /* 0x000ee8000c1e9900 */
[----:B------:R-:W3:Y:S04]  /*3960*/  @!P1 LDG.E.CONSTANT R27, desc[UR10][R142.64+0x34] ;  /* 0x0000340a8e1b9981 */ /* 0x000ee8000c1e9900 */
[----:B------:R-:W3:Y:S04]  /*3970*/  @P6 LDG.E.CONSTANT R50, desc[UR10][R126.64] ;  /* 0x0000000a7e326981 */ /* 0x000ee8000c1e9900 */
[----:B------:R-:W3:Y:S01]  /*3980*/  @!P4 LDG.E.CONSTANT R39, desc[UR10][R142.64+0x10] ;  /* 0x0000100a8e27c981 */ /* 0x000ee2000c1e9900 */
[----:B------:R-:W-:-:S03]  /*3990*/  FFMA R77, R71, R34, R54 ;  /* 0x00000022474d7223 */ /* 0x000fc60000000036 */
[----:B------:R-:W0:Y:S04]  /*39a0*/  LDS R34, [R12+0x16c] ;  /* 0x00016c000c227984 */ /* 0x000e280000000800 */
[----:B------:R-:W1:Y:S01]  /*39b0*/  LDS R71, [R12+0x1c0] ;  /* 0x0001c0000c477984 */ /* 0x000e620000000800 */
[----:B0-----:R-:W-:-:S03]  /*39c0*/  FFMA R54, R34, R25, R77 ;  /* 0x0000001922367223 */ /* 0x001fc6000000004d */
[----:B------:R-:W0:Y:S04]  /*39d0*/  LDS R34, [R12+0x214] ;  /* 0x000214000c227984 */ /* 0x000e280000000800 */
[----:B------:R-:W0:Y:S01]  /*39e0*/  LDS R25, [R12+0x268] ;  /* 0x000268000c197984 */ /* 0x000e220000000800 */
[----:B-1----:R-:W-:-:S03]  /*39f0*/  FFMA R77, R71, R20, R54 ;  /* 0x00000014474d7223 */ /* 0x002fc60000000036 */
[----:B------:R-:W1:Y:S04]  /*3a00*/  LDS R20, [R12+0x2bc] ;  /* 0x0002bc000c147984 */ /* 0x000e680000000800 */
[----:B------:R-:W1:Y:S01]  /*3a10*/  LDS R71, [R12+0x310] ;  /* 0x000310000c477984 */ /* 0x000e620000000800 */
[----:B0-----:R-:W-:-:S03]  /*3a20*/  FFMA R54, R34, R23, R77 ;  /* 0x0000001722367223 */ /* 0x001fc6000000004d */
[----:B------:R-:W0:Y:S04]  /*3a30*/  LDS R34, [R12+0x364] ;  /* 0x000364000c227984 */ /* 0x000e280000000800 */
[----:B------:R-:W0:Y:S01]  /*3a40*/  LDS R23, [R12+0x3b8] ;  /* 0x0003b8000c177984 */ /* 0x000e220000000800 */
[----:B------:R-:W-:-:S03]  /*3a50*/  FFMA R25, R25, R66, R54 ;  /* 0x0000004219197223 */ /* 0x000fc60000000036 */
[----:B------:R-:W0:Y:S01]  /*3a60*/  LDS R54, [R12+0x40c] ;  /* 0x00040c000c367984 */ /* 0x000e220000000800 */
[----:B-1----:R-:W-:-:S03]  /*3a70*/  FFMA R20, R20, R69, R25 ;  /* 0x0000004514147223 */ /* 0x002fc60000000019 */
[----:B------:R-:W1:Y:S01]  /*3a80*/  LDS R25, [R12+0x460] ;  /* 0x000460000c197984 */ /* 0x000e620000000800 */
[----:B------:R-:W-:-:S03]  /*3a90*/  FFMA R71, R71, R72, R20 ;  /* 0x0000004847477223 */ /* 0x000fc60000000014 */
[----:B------:R-:W1:Y:S04]  /*3aa0*/  LDS R20, [R12+0x4b4] ;  /* 0x0004b4000c147984 */ /* 0x000e680000000800 */
[----:B------:R-:W1:Y:S01]  /*3ab0*/  LDS R69, [R12+0x508] ;  /* 0x000508000c457984 */ /* 0x000e620000000800 */
[----:B0-----:R-:W-:-:S03]  /*3ac0*/  FFMA R34, R34, R75, R71 ;  /* 0x0000004b22227223 */ /* 0x001fc60000000047 */
[----:B------:R-:W-:Y:S01]  /*3ad0*/  LDS R71, [R12+0x5b0] ;  /* 0x0005b0000c477984 */ /* 0x000fe20000000800 */
[----:B------:R-:W-:-:S03]  /*3ae0*/  FFMA R23, R23, R78, R34 ;  /* 0x0000004e17177223 */ /* 0x000fc60000000022 */
[----:B------:R-:W0:Y:S01]  /*3af0*/  LDS R34, [R12+0x55c] ;  /* 0x00055c000c227984 */ /* 0x000e220000000800 */
[----:B------:R-:W-:-:S03]  /*3b00*/  FFMA R66, R54, R81, R23 ;  /* 0x0000005136427223 */ /* 0x000fc60000000017 */
[----:B------:R-:W0:Y:S04]  /*3b10*/  LDS R54, [R12+0x604] ;  /* 0x000604000c367984 */ /* 0x000e280000000800 */
[----:B------:R-:W2:Y:S01]  /*3b20*/  LDS R75, [R12+0x658] ;  /* 0x000658000c4b7984 */ /* 0x000ea20000000800 */
[----:B-1----:R-:W-:-:S03]  /*3b30*/  FFMA R25, R25, R84, R66 ;  /* 0x0000005419197223 */ /* 0x002fc60000000042 */
[----:B------:R-:W1:Y:S04]  /*3b40*/  LDS R66, [R12+0x6ac] ;  /* 0x0006ac000c427984 */ /* 0x000e680000000800 */
[----:B------:R-:W1:Y:S01]  /*3b50*/  LDS R23, [R12+0x700] ;  /* 0x000700000c177984 */ /* 0x000e620000000800 */
[----:B------:R-:W-:-:S03]  /*3b60*/  FFMA R20, R20, R87, R25 ;  /* 0x0000005714147223 */ /* 0x000fc60000000019 */
[----:B------:R-:W1:Y:S01]  /*3b70*/  LDS R25, [R12+0x7a8] ;  /* 0x0007a8000c197984 */ /* 0x000e620000000800 */
[----:B------:R-:W-:-:S03]  /*3b80*/  FFMA R77, R69, R30, R20 ;  /* 0x0000001e454d7223 */ /* 0x000fc60000000014 */
[----:B------:R-:W1:Y:S04]  /*3b90*/  LDS R69, [R12+0x38] ;  /* 0x000038000c457984 */ /* 0x000e680000000800 */
[----:B------:R-:W1:Y:S04]  /*3ba0*/  LDS R20, [R12+0x8c] ;  /* 0x00008c000c147984 */ /* 0x000e680000000800 */
[----:B------:R-:W-:Y:S01]  /*3bb0*/  LDS R30, [R12+0x134] ;  /* 0x000134000c1e7984 */ /* 0x000fe20000000800 */
[----:B0-----:R-:W-:-:S03]  /*3bc0*/  FFMA R34, R34, R41, R77 ;  /* 0x0000002922227223 */ /* 0x001fc6000000004d */
[----:B------:R-:W0:Y:S01]  /*3bd0*/  LDS R41, [R12+0xe0] ;  /* 0x0000e0000c297984 */ /* 0x000e220000000800 */
[----:B------:R-:W-:-:S03]  /*3be0*/  FFMA R71, R71, R48, R34 ;  /* 0x0000003047477223 */ /* 0x000fc60000000022 */
[----:B------:R-:W-:Y:S01]  /*3bf0*/  LDS R34, [R12+0x1dc] ;  /* 0x0001dc000c227984 */ /* 0x000fe20000000800 */
[----:B------:R-:W-:-:S03]  /*3c00*/  FFMA R54, R54, R51, R71 ;  /* 0x0000003336367223 */ /* 0x000fc60000000047 */
[----:B------:R-:W0:Y:S01]  /*3c10*/  LDS R51, [R12+0x188] ;  /* 0x000188000c337984 */ /* 0x000e220000000800 */
[----:B--2---:R-:W-:-:S03]  /*3c20*/  FFMA R75, R75, R58, R54 ;  /* 0x0000003a4b4b7223 */ /* 0x004fc60000000036 */
[----:B------:R-:W-:Y:S01]  /*3c30*/  LDS R48, [R12+0x284] ;  /* 0x000284000c307984 */ /* 0x000fe20000000800 */
[----:B-1----:R-:W-:-:S03]  /*3c40*/  FFMA R66, R66, R37, R75 ;  /* 0x0000002542427223 */ /* 0x002fc6000000004b */
[----:B------:R-:W1:Y:S01]  /*3c50*/  LDS R37, [R12+0x230] ;  /* 0x000230000c257984 */ /* 0x000e620000000800 */
[----:B------:R-:W-:-:S03]  /*3c60*/  FFMA R23, R23, R52, R66 ;  /* 0x0000003417177223 */ /* 0x000fc60000000042 */
[----:B------:R-:W-:Y:S01]  /*3c70*/  LDS R52, [R12+0x32c] ;  /* 0x00032c000c347984 */ /* 0x000fe20000000800 */
[----:B------:R-:W-:-:S03]  /*3c80*/  FFMA R68, R68, R55, R23 ;  /* 0x0000003744447223 */ /* 0x000fc60000000017 */
[----:B------:R-:W2:Y:S01]  /*3c90*/  LDS R23, [R12+0x2d8] ;  /* 0x0002d8000c177984 */ /* 0x000ea20000000800 */
[----:B------:R-:W-:-:S03]  /*3ca0*/  FFMA R62, R25, R62, R68 ;  /* 0x0000003e193e7223 */ /* 0x000fc60000000044 */
[----:B------:R-:W5:Y:S01]  /*3cb0*/  LDS R25, [R12+0x380] ;  /* 0x000380000c197984 */ /* 0x000f620000000800 */
[----:B------:R-:W-:-:S04]  /*3cc0*/  FFMA R69, R69, R46, R62 ;  /* 0x0000002e45457223 */ /* 0x000fc8000000003e */
[----:B------:R-:W-:Y:S02]  /*3cd0*/  FFMA R46, R20, R17, R69 ;  /* 0x00000011142e7223 */ /* 0x000fe40000000045 */
[----:B------:R-:W4:Y:S02]  /*3ce0*/  LDS R20, [R12+0x3d4] ;  /* 0x0003d4000c147984 */ /* 0x000f240000000800 */
[----:B0-----:R-:W-:Y:S02]  /*3cf0*/  FFMA R41, R41, R32, R46 ;  /* 0x0000002029297223 */ /* 0x001fe4000000002e */
[----:B------:R-:W0:Y:S02]  /*3d00*/  LDS R17, [R12+0x428] ;  /* 0x000428000c117984 */ /* 0x000e240000000800 */
[----:B------:R-:W-:Y:S02]  /*3d10*/  FFMA R32, R30, R35, R41 ;  /* 0x000000231e207223 */ /* 0x000fe40000000029 */
[----:B------:R-:W-:Y:S02]  /*3d20*/  LDS R46, [R12+0x7c4] ;  /* 0x0007c4000c2e7984 */ /* 0x000fe40000000800 */
[----:B------:R-:W-:-:S02]  /*3d30*/  FFMA R51, R51, R26, R32 ;  /* 0x0000001a33337223 */ /* 0x000fc40000000020 */
[----:B------:R-:W0:Y:S02]  /*3d40*/  LDS R30, [R12+0x47c] ;  /* 0x00047c000c1e7984 */ /* 0x000e240000000800 */
[----:B------:R-:W-:Y:S02]  /*3d50*/  FFMA R34, R34, R21, R51 ;  /* 0x0000001522227223 */ /* 0x000fe40000000033 */
[----:B------:R-:W-:Y:S02]  /*3d60*/  LDS R32, [R12+0x674] ;  /* 0x000674000c207984 */ /* 0x000fe40000000800 */
[----:B-1----:R-:W-:Y:S02]  /*3d70*/  FFMA R37, R37, R64, R34 ;  /* 0x0000004025257223 */ /* 0x002fe40000000022 */
[----:B------:R-:W1:Y:S02]  /*3d80*/  LDS R21, [R12+0x4d0] ;  /* 0x0004d0000c157984 */ /* 0x000e640000000800 */
[----:B------:R-:W-:-:S02]  /*3d90*/  FFMA R48, R48, R67, R37 ;  /* 0x0000004330307223 */ /* 0x000fc40000000025 */
[----:B------:R-:W-:Y:S02]  /*3da0*/  LDS R35, [R12+0x6c8] ;  /* 0x0006c8000c237984 */ /* 0x000fe40000000800 */
[----:B--2---:R-:W-:Y:S02]  /*3db0*/  FFMA R23, R23, R70, R48 ;  /* 0x0000004617177223 */ /* 0x004fe40000000030 */
[----:B------:R-:W-:Y:S02]  /*3dc0*/  LDS R37, [R12+0x770] ;  /* 0x000770000c257984 */ /* 0x000fe40000000800 */
[----:B------:R-:W-:Y:S02]  /*3dd0*/  FFMA R52, R52, R73, R23 ;  /* 0x0000004934347223 */ /* 0x000fe40000000017 */
[----:B------:R-:W-:Y:S02]  /*3de0*/  LDS R48, [R12+0x71c] ;  /* 0x00071c000c307984 */ /* 0x000fe40000000800 */
[----:B-----5:R-:W-:-:S02]  /*3df0*/  FFMA R25, R25, R76, R52 ;  /* 0x0000004c19197223 */ /* 0x020fc40000000034 */
[----:B------:R-:W-:Y:S02]  /*3e00*/  LDS R23, [R12+0x578] ;  /* 0x000578000c177984 */ /* 0x000fe40000000800 */
[----:B----4-:R-:W-:Y:S02]  /*3e10*/  FFMA R26, R20, R79, R25 ;  /* 0x0000004f141a7223 */ /* 0x010fe40000000019 */
[----:B------:R-:W2:Y:S02]  /*3e20*/  LDS R20, [R12+0x524] ;  /* 0x000524000c147984 */ /* 0x000ea40000000800 */
[----:B0-----:R-:W-:Y:S02]  /*3e30*/  FFMA R17, R17, R82, R26 ;  /* 0x0000005211117223 */ /* 0x001fe4000000001a */
[----:B------:R-:W-:Y:S04]  /*3e40*/  LDS R25, [R12+0x620] ;  /* 0x000620000c197984 */ /* 0x000fe80000000800 */
[----:B------:R-:W0:Y:S01]  /*3e50*/  LDS R26, [R12+0x5cc] ;  /* 0x0005cc000c1a7984 */ /* 0x000e220000000800 */
[----:B------:R-:W-:Y:S01]  /*3e60*/  BAR.SYNC.DEFER_BLOCKING 0x0 ;  /* 0x0000000000007b1d */ /* 0x000fe20000010000 */
[----:B------:R-:W-:-:S05]  /*3e70*/  FFMA R30, R30, R85, R17 ;  /* 0x000000551e1e7223 */ /* 0x000fca0000000011 */
[----:B------:R-:W-:Y:S04]  /*3e80*/  STS [R89], R118 ;  /* 0x0000007659007388 */ /* 0x000fe80000000800 */
[----:B------:R-:W-:Y:S04]  /*3e90*/  STS [R89+0x4], R18 ;  /* 0x0000041259007388 */ /* 0x000fe80000000800 */
[----:B------:R-:W-:Y:S04]  /*3ea0*/  STS [R89+0x8], R22 ;  /* 0x0000081659007388 */ /* 0x000fe80000000800 */
[----:B------:R-:W-:Y:S04]  /*3eb0*/  STS [R89+0xc], R24 ;  /* 0x00000c1859007388 */ /* 0x000fe80000000800 */
[----:B------:R-:W-:Y:S04]  /*3ec0*/  STS [R89+0x10], R36 ;  /* 0x0000102459007388 */ /* 0x000fe80000000800 */
[----:B------:R-:W-:Y:S04]  /*3ed0*/  STS [R89+0x14], R40 ;  /* 0x0000142859007388 */ /* 0x000fe80000000800 */
[----:B---3--:R-:W-:Y:S04]  /*3ee0*/  STS [R89+0x18], R16 ;  /* 0x0000181059007388 */ /* 0x008fe80000000800 */
        /* <DEDUP_REMOVED lines=14> */
[----:B-1----:R-:W-:-:S04]  /*3fd0*/  FFMA R21, R21, R28, R30 ;  /* 0x0000001c15157223 */ /* 0x002fc8000000001e */
[----:B--2---:R-:W-:-:S04]  /*3fe0*/  FFMA R20, R20, R31, R21 ;  /* 0x0000001f14147223 */ /* 0x004fc80000000015 */
[----:B------:R-:W-:-:S04]  /*3ff0*/  FFMA R31, R23, R42, R20 ;  /* 0x0000002a171f7223 */ /* 0x000fc80000000014 */
[----:B0-----:R-:W-:Y:S01]  /*4000*/  FFMA R26, R26, R49, R31 ;  /* 0x000000311a1a7223 */ /* 0x001fe2000000001f */
[----:B------:R-:W-:Y:S04]  /*4010*/  LDS R47, [R12] ;  /* 0x000000000c2f7984 */ /* 0x000fe80000000800 */
[----:B------:R-:W0:Y:S04]  /*4020*/  LDS.128 R16, [R115] ;  /* 0x0000000073107984 */ /* 0x000e280000000c00 */
[----:B------:R-:W1:Y:S04]  /*4030*/  LDS R50, [R12+0x54] ;  /* 0x000054000c327984 */ /* 0x000e680000000800 */
[----:B------:R-:W-:Y:S04]  /*4040*/  LDS R55, [R12+0xa8] ;  /* 0x0000a8000c377984 */ /* 0x000fe80000000800 */
[----:B------:R-:W2:Y:S01]  /*4050*/  LDS.128 R20, [R115+0x10] ;  /* 0x0000100073147984 */ /* 0x000ea20000000c00 */
[----:B---3--:R-:W-:-:S03]  /*4060*/  FFMA R33, R25, R56, R26 ;  /* 0x0000003819217223 */ /* 0x008fc6000000001a */
[----:B------:R-:W-:Y:S04]  /*4070*/  LDS R58, [R12+0xfc] ;  /* 0x0000fc000c3a7984 */ /* 0x000fe80000000800 */
[----:B------:R-:W3:Y:S01]  /*4080*/  LDS.128 R28, [R115+0x20] ;  /* 0x00002000731c7984 */ /* 0x000ee20000000c00 */
[----:B------:R-:W-:-:S03]  /*4090*/  FFMA R32, R32, R59, R33 ;  /* 0x0000003b20207223 */ /* 0x000fc60000000021 */
[----:B------:R-:W-:Y:S04]  /*40a0*/  LDS R57, [R12+0x150] ;  /* 0x000150000c397984 */ /* 0x000fe80000000800 */
[----:B------:R-:W4:Y:S01]  /*40b0*/  LDS.128 R24, [R115+0x30] ;  /* 0x0000300073187984 */ /* 0x000f220000000c00 */
[----:B------:R-:W-:-:S03]  /*40c0*/  FFMA R39, R35, R38, R32 ;  /* 0x0000002623277223 */ /* 0x000fc60000000020 */
[----:B------:R-:W5:Y:S01]  /*40d0*/  LDS R62, [R12+0x1a4] ;  /* 0x0001a4000c3e7984 */ /* 0x000f620000000800 */
[----:B------:R-:W-:-:S03]  /*40e0*/  FFMA R48, R48, R53, R39 ;  /* 0x0000003530307223 */ /* 0x000fc60000000027 */
[----:B------:R-:W-:Y:S04]  /*40f0*/  LDS R65, [R12+0x1f8] ;  /* 0x0001f8000c417984 */ /* 0x000fe80000000800 */
[----:B------:R-:W5:Y:S01]  /*4100*/  LDS.128 R32, [R115+0x40] ;  /* 0x0000400073207984 */ /* 0x000f620000000c00 */
[----:B------:R-:W-:-:S03]  /*4110*/  FFMA R45, R37, R60, R48 ;  /* 0x0000003c252d7223 */ /* 0x000fc60000000030 */
[----:B------:R-:W-:Y:S04]  /*4120*/  LDS R68, [R12+0x24c] ;  /* 0x00024c000c447984 */ /* 0x000fe80000000800 */
[----:B------:R-:W5:Y:S01]  /*4130*/  LDS.128 R40, [R115+0x50] ;  /* 0x0000500073287984 */ /* 0x000f620000000c00 */
[----:B------:R-:W-:-:S03]  /*4140*/  FFMA R46, R46, R63, R45 ;  /* 0x0000003f2e2e7223 */ /* 0x000fc6000000002d */
[----:B------:R-:W-:Y:S04]  /*4150*/  LDS R69, [R12+0x2a0] ;  /* 0x0002a0000c457984 */ /* 0x000fe80000000800 */
[----:B------:R-:W5:Y:S01]  /*4160*/  LDS.128 R36, [R115+0x60] ;  /* 0x0000600073247984 */ /* 0x000f620000000c00 */
[----:B0-----:R-:W-:-:S03]  /*4170*/  FFMA R49, R47, R16, R46 ;  /* 0x000000102f317223 */ /* 0x001fc6000000002e */
[----:B------:R-:W0:Y:S01]  /*4180*/  LDS R70, [R12+0x2f4] ;  /* 0x0002f4000c467984 */ /* 0x000e220000000800 */
[----:B-1----:R-:W-:-:S03]  /*4190*/  FFMA R16, R50, R19, R49 ;  /* 0x0000001332107223 */ /* 0x002fc60000000031 */
[----:B------:R-:W-:Y:S04]  /*41a0*/  LDS R71, [R12+0x348] ;  /* 0x000348000c477984 */ /* 0x000fe80000000800 */
[----:B------:R-:W1:Y:S01]  /*41b0*/  LDS.128 R44, [R115+0x70] ;  /* 0x00007000732c7984 */ /* 0x000e620000000c00 */
[----:B--2---:R-:W-:-:S03]  /*41c0*/  FFMA R19, R55, R22, R16 ;  /* 0x0000001637137223 */ /* 0x004fc60000000010 */
[----:B------:R-:W-:Y:S04]  /*41d0*/  LDS R72, [R12+0x39c] ;  /* 0x00039c000c487984 */ /* 0x000fe80000000800 */
[----:B------:R-:W2:Y:S01]  /*41e0*/  LDS.128 R48, [R115+0x80] ;  /* 0x0000800073307984 */ /* 0x000ea20000000c00 */
[----:B---3--:R-:W-:-:S03]  /*41f0*/  FFMA R58, R58, R29, R19 ;  /* 0x0000001d3a3a7223 */ /* 0x008fc60000000013 */
[----:B------:R-:W-:Y:S04]  /*4200*/  LDS R77, [R12+0x3f0] ;  /* 0x0003f0000c4d7984 */ /* 0x000fe80000000800 */
[----:B------:R-:W3:Y:S01]  /*4210*/  LDS.128 R52, [R115+0x90] ;  /* 0x0000900073347984 */ /* 0x000ee20000000c00 */
[----:B----4-:R-:W-:-:S03]  /*4220*/  FFMA R19, R57, R24, R58 ;  /* 0x0000001839137223 */ /* 0x010fc6000000003a */
[----:B------:R-:W4:Y:S01]  /*4230*/  LDS R80, [R12+0x444] ;  /* 0x000444000c507984 */ /* 0x000f220000000800 */
[----:B-----5:R-:W-:-:S03]  /*4240*/  FFMA R16, R62, R27, R19 ;  /* 0x0000001b3e107223 */ /* 0x020fc60000000013 */
        /* <DEDUP_REMOVED lines=8> */
[----:B------:R-:W-:-:S03]  /*42d0*/  FFMA R69, R69, R36, R68 ;  /* 0x0000002445457223 */ /* 0x000fc60000000044 */
        /* <DEDUP_REMOVED lines=10> */
[----:B------:R-:W-:Y:S04]  /*4380*/  LDS R39, [R12+0x690] ;  /* 0x000690000c277984 */ /* 0x000fe80000000800 */
[----:B------:R-:W2:Y:S01]  /*4390*/  LDS.128 R76, [R115+0xf0] ;  /* 0x0000f000734c7984 */ /* 0x000ea20000000c00 */
[----:B-----5:R-:W-:-:S03]  /*43a0*/  FFMA R41, R29, R58, R80 ;  /* 0x0000003a1d297223 */ /* 0x020fc60000000050 */
[----:B------:R-:W3:Y:S01]  /*43b0*/  LDS R34, [R12+0x6e4] ;  /* 0x0006e4000c227984 */ /* 0x000ee20000000800 */
[----:B------:R-:W-:-:S03]  /*43c0*/  FFMA R36, R22, R61, R41 ;  /* 0x0000003d16247223 */ /* 0x000fc60000000029 */
[----:B------:R-:W-:Y:S04]  /*43d0*/  LDS R29, [R12+0x738] ;  /* 0x000738000c1d7984 */ /* 0x000fe80000000800 */
[----:B------:R-:W4:Y:S01]  /*43e0*/  LDS.128 R80, [R115+0x100] ;  /* 0x0001000073507984 */ /* 0x000f220000000c00 */
[----:B------:R-:W-:-:S03]  /*43f0*/  FFMA R19, R19, R64, R36 ;  /* 0x0000004013137223 */ /* 0x000fc60000000024 */
[----:B------:R-:W-:Y:S04]  /*4400*/  LDS R22, [R12+0x78c] ;  /* 0x00078c000c167984 */ /* 0x000fe80000000800 */
[----:B------:R-:W5:Y:S04]  /*4410*/  LDS.128 R84, [R115+0x110] ;  /* 0x0001100073547984 */ /* 0x000f680000000c00 */
[----:B------:R-:W5:Y:S01]  /*4420*/  LDS R36, [R12+0x1c] ;  /* 0x00001c000c247984 */ /* 0x000f620000000800 */
[----:B------:R-:W-:-:S03]  /*4430*/  FFMA R46, R16, R67, R19 ;  /* 0x00000043102e7223 */ /* 0x000fc60000000013 */
[----:B------:R-:W5:Y:S04]  /*4440*/  LDS R41, [R12+0x70] ;  /* 0x000070000c297984 */ /* 0x000f680000000800 */
[----:B------:R-:W5:Y:S01]  /*4450*/  LDS R16, [R12+0xc4] ;  /* 0x0000c4000c107984 */ /* 0x000f620000000800 */
[----:B0-----:R-:W-:-:S03]  /*4460*/  FFMA R27, R27, R70, R46 ;  /* 0x000000461b1b7223 */ /* 0x001fc6000000002e */
[----:B------:R-:W0:Y:S01]  /*4470*/  LDS R19, [R12+0x118] ;  /* 0x000118000c137984 */ /* 0x000e220000000800 */
[----:B-1----:R-:W-:-:S03]  /*4480*/  FFMA R24, R24, R73, R27 ;  /* 0x0000004918187223 */ /* 0x002fc6000000001b */
[----:B------:R-:W1:Y:S01]  /*4490*/  LDS R46, [R12+0x16c] ;  /* 0x00016c000c2e7984 */ /* 0x000e620000000800 */
[----:B--2---:R-:W-:-:S03]  /*44a0*/  FFMA R39, R39, R76, R24 ;  /* 0x0000004c27277223 */ /* 0x004fc60000000018 */
[----:B------:R-:W2:Y:S01]  /*44b0*/  LDS R27, [R12+0x1c0] ;  /* 0x0001c0000c1b7984 */ /* 0x000ea20000000800 */
[----:B---3--:R-:W-:-:S03]  /*44c0*/  FFMA R34, R34, R79, R39 ;  /* 0x0000004f22227223 */ /* 0x008fc60000000027 */
[----:B------:R-:W3:Y:S04]  /*44d0*/  LDS R24, [R12+0x214] ;  /* 0x000214000c187984 */ /* 0x000ee80000000800 */
[----:B------:R-:W3:Y:S01]  /*44e0*/  LDS R39, [R12+0x268] ;  /* 0x000268000c277984 */ /* 0x000ee20000000800 */
[----:B----4-:R-:W-:-:S03]  /*44f0*/  FFMA R29, R29, R82, R34 ;  /* 0x000000521d1d7223 */ /* 0x010fc60000000022 */
[----:B------:R-:W4:Y:S01]  /*4500*/  LDS R34, [R12+0x2bc] ;  /* 0x0002bc000c227984 */ /* 0x000f220000000800 */
[----:B-----5:R-:W-:-:S03]  /*4510*/  FFMA R29, R22, R85, R29 ;  /* 0x00000055161d7223 */ /* 0x020fc6000000001d */
[----:B------:R-:W5:Y:S01]  /*4520*/  LDS R49, [R12+0x310] ;  /* 0x000310000c317984 */ /* 0x000f620000000800 */
[----:B------:R-:W-:-:S03]  /*4530*/  FFMA R36, R36, R17, R29 ;  /* 0x0000001124247223 */ /* 0x000fc6000000001d */
[----:B------:R-:W5:Y:S01]  /*4540*/  LDS R22, [R12+0x364] ;  /* 0x000364000c167984 */ /* 0x000f620000000800 */
[----:B------:R-:W-:-:S03]  /*4550*/  FFMA R41, R41, R20, R36 ;  /* 0x0000001429297223 */ /* 0x000fc60000000024 */
[----:B------:R-:W5:Y:S01]  /*4560*/  LDS R17, [R12+0x3b8] ;  /* 0x0003b8000c117984 */ /* 0x000f620000000800 */
[----:B------:R-:W-:-:S03]  /*4570*/  FFMA R20, R16, R23, R41 ;  /* 0x0000001710147223 */ /* 0x000fc60000000029 */
        /* <DEDUP_REMOVED lines=8> */
[----:B------:R-:W3:Y:S01]  /*4600*/  LDS R24, [R12+0x55c] ;  /* 0x00055c000c187984 */ /* 0x000ee20000000800 */
[----:B------:R-:W-:-:S03]  /*4610*/  FFMA R39, R39, R42, R30 ;  /* 0x0000002a27277223 */ /* 0x000fc6000000001e */
        /* <DEDUP_REMOVED lines=61> */
[----:B----4-:R-:W-:-:S04]  /*49f0*/  FFMA R23, R23, R60, R26 ;  /* 0x0000003c17177223 */ /* 0x010fc8000000001a */
[----:B-----5:R-:W-:-:S04]  /*4a00*/  FFMA R24, R24, R63, R23 ;  /* 0x0000003f18187223 */ /* 0x020fc80000000017 */
[----:B------:R-:W-:-:S04]  /*4a10*/  FFMA R25, R25, R66, R24 ;  /* 0x0000004219197223 */ /* 0x000fc80000000018 */
[----:B------:R-:W-:-:S04]  /*4a20*/  FFMA R22, R22, R69, R25 ;  /* 0x0000004516167223 */ /* 0x000fc80000000019 */
[----:B------:R-:W-:Y:S01]  /*4a30*/  FFMA R17, R17, R72, R22 ;  /* 0x0000004811117223 */ /* 0x000fe20000000016 */
[----:B------:R-:W-:-:S03]  /*4a40*/  UIADD3 UR4, UPT, UPT, UR4, 0x1, URZ ;  /* 0x0000000104047890 */ /* 0x000fc6000fffe0ff */
[----:B0-----:R-:W-:Y:S01]  /*4a50*/  FFMA R16, R16, R75, R17 ;  /* 0x0000004b10107223 */ /* 0x001fe20000000011 */
[----:B------:R-:W-:-:S03]  /*4a60*/  UISETP.NE.AND UP0, UPT, UR4, 0x4, UPT ;  /* 0x000000040400788c */ /* 0x000fc6000bf05270 */
[----:B-1----:R-:W-:-:S04]  /*4a70*/  FFMA R19, R19, R78, R16 ;  /* 0x0000004e13137223 */ /* 0x002fc80000000010 */
[----:B--2---:R-:W-:-:S04]  /*4a80*/  FFMA R18, R18, R81, R19 ;  /* 0x0000005112127223 */ /* 0x004fc80000000013 */
[----:B---3--:R-:W-:Y:S01]  /*4a90*/  FFMA R21, R21, R84, R18 ;  /* 0x0000005415157223 */ /* 0x008fe20000000012 */
[----:B------:R-:W-:Y:S01]  /*4aa0*/  IADD3 R15, PT, PT, R15, 0x498, RZ ;  /* 0x000004980f0f7810 */ /* 0x000fe20007ffe0ff */
[----:B------:R-:W-:Y:S01]  /*4ab0*/  VIADD R14, R14, 0x498 ;  /* 0x000004980e0e7836 */ /* 0x000fe20000000000 */
[----:B------:R-:W-:Y:S01]  /*4ac0*/  IADD3 R4, PT, PT, R4, 0x498, RZ ;  /* 0x0000049804047810 */ /* 0x000fe20007ffe0ff */
[----:B------:R-:W-:Y:S01]  /*4ad0*/  FFMA R87, R20, R87, R21 ;  /* 0x0000005714577223 */ /* 0x000fe20000000015 */
[----:B------:R-:W-:Y:S01]  /*4ae0*/  VIADD R13, R13, 0x498 ;  /* 0x000004980d0d7836 */ /* 0x000fe20000000000 */
[----:B------:R-:W-:Y:S01]  /*4af0*/  IADD3 R6, PT, PT, R6, 0x498, RZ ;  /* 0x0000049806067810 */ /* 0x000fe20007ffe0ff */
[----:B------:R-:W-:Y:S01]  /*4b00*/  VIADD R9, R9, 0x498 ;  /* 0x0000049809097836 */ /* 0x000fe20000000000 */
[----:B------:R-:W-:Y:S01]  /*4b10*/  IADD3 R7, PT, PT, R7, 0x498, RZ ;  /* 0x0000049807077810 */ /* 0x000fe20007ffe0ff */
[----:B------:R-:W-:Y:S02]  /*4b20*/  VIADD R5, R5, 0x498 ;  /* 0x0000049805057836 */ /* 0x000fe40000000000 */
[----:B------:R-:W-:Y:S01]  /*4b30*/  VIADD R8, R8, 0x498 ;  /* 0x0000049808087836 */ /* 0x000fe20000000000 */
[----:B------:R-:W-:Y:S06]  /*4b40*/  BRA.U UP0, `(.L_x_22) ;  /* 0xffffffd1008c7547 */ /* 0x000fec000b83ffff */
[----:B------:R-:W0:Y:S01]  /*4b50*/  LDC.64 R4, c[0x0][0x390] ;  /* 0x0000e400ff047b82 */ /* 0x000e220000000a00 */
[----:B------:R-:W-:-:S04]  /*4b60*/  IMAD R7, R2, 0x31, R0 ;  /* 0x0000003102077824 */ /* 0x000fc800078e0200 */
[----:B------:R-:W-:-:S04]  /*4b70*/  IMAD R10, R10, 0x188, R7 ;  /* 0x000001880a0a7824 */ /* 0x000fc800078e0207 */
[----:B------:R-:W-:-:S04]  /*4b80*/  IMAD R3, R3, 0x7, R10 ;  /* 0x0000000703037824 */ /* 0x000fc800078e020a */
[----:B0-----:R-:W-:-:S05]  /*4b90*/  IMAD.WIDE.U32 R2, R3, 0x4, R4 ;  /* 0x0000000403027825 */ /* 0x001fca00078e0004 */
[----:B------:R-:W-:Y:S01]  /*4ba0*/  STG.E desc[UR10][R2.64], R87 ;  /* 0x0000005702007986 */ /* 0x000fe2000c10190a */
[----:B------:R-:W-:Y:S05]  /*4bb0*/  EXIT ;  /* 0x000000000000794d */ /* 0x000fea0003800000 */
.L_x_23:
        /* <DEDUP_REMOVED lines=12> */
.L_x_25:


//--------------------- .nv.shared._Z6conv2dPfPKfS_ --------------------------
	.section	.nv.shared._Z6conv2dPfPKfS_,"aw",@nobits
	.sectionflags	@""
	.align	16
	.zero		1024


//--------------------- .nv.shared.reserved.0     --------------------------
	.section	.nv.shared.reserved.0,"aw",@nobits
	.weak		__nv_reservedSMEM_offset_0_alias
	.size		__nv_reservedSMEM_offset_0_alias, 0, 64
	.other		__nv_reservedSMEM_offset_0_alias,@"STO_CUDA_RESERVED_SHARED STV_DEFAULT"
__nv_reservedSMEM_offset_0_alias:
	.zero		0
	.zero		64


//--------------------- .nv.shared.default_function_kernel0 --------------------------
	.section	.nv.shared.default_function_kernel0,"aw",@nobits
	.sectionflags	@""
	.align	16
.nv.shared.default_function_kernel0:
	.zero		5344


//--------------------- .nv.constant0._Z6conv2dPfPKfS_ --------------------------
	.section	.nv.constant0._Z6conv2dPfPKfS_,"a",@progbits
	.sectionflags	@""
	.align	4
.nv.constant0._Z6conv2dPfPKfS_:
	.zero		920


//--------------------- .nv.constant0.default_function_kernel0 --------------------------
	.section	.nv.constant0.default_function_kernel0,"a",@progbits
	.sectionflags	@""
	.align	4
.nv.constant0.default_function_kernel0:
	.zero		920


//--------------------- SYMBOLS --------------------------

	.type		.nv.reservedSmem.offset0,@object
	.size		.nv.reservedSmem.offset0,0x4
	.type		.nv.reservedSmem.cap,@object
	.size		.nv.reservedSmem.cap,0x4
